//
// Generated by NVIDIA NVVM Compiler
//
// Compiler Build ID: CL-36424714
// Cuda compilation tools, release 13.0, V13.0.88
// Based on NVVM 20.0.0
//

.version 9.0
.target sm_100
.address_size 64

	// .globl	_Z8row_sumsPKfPfm
.extern .func  (.param .b32 func_retval0) vprintf
(
	.param .b64 vprintf_param_0,
	.param .b64 vprintf_param_1
)
;
.global .align 1 .b8 $str[17] = {105, 100, 120, 58, 32, 37, 100, 44, 105, 100, 121, 58, 32, 37, 100, 10};

.visible .entry _Z8row_sumsPKfPfm(
	.param .u64 .ptr .align 1 _Z8row_sumsPKfPfm_param_0,
	.param .u64 .ptr .align 1 _Z8row_sumsPKfPfm_param_1,
	.param .u64 _Z8row_sumsPKfPfm_param_2
)
{
	.local .align 8 .b8 	__local_depot0[8];
	.reg .b64 	%SP;
	.reg .b64 	%SPL;
	.reg .pred 	%p<10>;
	.reg .b32 	%r<7>;
	.reg .b32 	%f<82>;
	.reg .b64 	%rd<52>;

	mov.u64 	%SPL, __local_depot0;
	cvta.local.u64 	%SP, %SPL;
	ld.param.u64 	%rd25, [_Z8row_sumsPKfPfm_param_0];
	ld.param.u64 	%rd23, [_Z8row_sumsPKfPfm_param_1];
	ld.param.u64 	%rd24, [_Z8row_sumsPKfPfm_param_2];
	cvta.to.global.u64 	%rd1, %rd25;
	add.u64 	%rd26, %SP, 0;
	add.u64 	%rd27, %SPL, 0;
	mov.u32 	%r1, %tid.x;
	mov.u32 	%r2, %ntid.x;
	mov.u32 	%r3, %ctaid.x;
	mad.lo.s32 	%r4, %r2, %r3, %r1;
	st.local.u32 	[%rd27], %r4;
	mov.u64 	%rd28, $str;
	cvta.global.u64 	%rd29, %rd28;
	{ // callseq 0, 0
	.param .b64 param0;
	st.param.b64 	[param0], %rd29;
	.param .b64 param1;
	st.param.b64 	[param1], %rd26;
	.param .b32 retval0;
	call.uni (retval0), 
	vprintf, 
	(
	param0, 
	param1
	);
	ld.param.b32 	%r5, [retval0];
	} // callseq 0
	cvt.s64.s32 	%rd2, %r4;
	setp.le.u64 	%p1, %rd24, %rd2;
	@%p1 bra 	$L__BB0_14;
	shl.b64 	%rd3, %rd2, 14;
	and.b64  	%rd4, %rd24, 15;
	setp.lt.u64 	%p2, %rd24, 16;
	mov.f32 	%f81, 0f00000000;
	mov.b64 	%rd48, 0;
	@%p2 bra 	$L__BB0_4;
	and.b64  	%rd48, %rd24, -16;
	shl.b64 	%rd31, %rd2, 16;
	add.s64 	%rd32, %rd31, %rd1;
	add.s64 	%rd45, %rd32, 32;
	mov.f32 	%f81, 0f00000000;
	mov.u64 	%rd46, %rd48;
$L__BB0_3:
	.pragma "nounroll";
	ld.global.f32 	%f17, [%rd45+-32];
	add.f32 	%f18, %f81, %f17;
	ld.global.f32 	%f19, [%rd45+-28];
	add.f32 	%f20, %f18, %f19;
	ld.global.f32 	%f21, [%rd45+-24];
	add.f32 	%f22, %f20, %f21;
	ld.global.f32 	%f23, [%rd45+-20];
	add.f32 	%f24, %f22, %f23;
	ld.global.f32 	%f25, [%rd45+-16];
	add.f32 	%f26, %f24, %f25;
	ld.global.f32 	%f27, [%rd45+-12];
	add.f32 	%f28, %f26, %f27;
	ld.global.f32 	%f29, [%rd45+-8];
	add.f32 	%f30, %f28, %f29;
	ld.global.f32 	%f31, [%rd45+-4];
	add.f32 	%f32, %f30, %f31;
	ld.global.f32 	%f33, [%rd45];
	add.f32 	%f34, %f32, %f33;
	ld.global.f32 	%f35, [%rd45+4];
	add.f32 	%f36, %f34, %f35;
	ld.global.f32 	%f37, [%rd45+8];
	add.f32 	%f38, %f36, %f37;
	ld.global.f32 	%f39, [%rd45+12];
	add.f32 	%f40, %f38, %f39;
	ld.global.f32 	%f41, [%rd45+16];
	add.f32 	%f42, %f40, %f41;
	ld.global.f32 	%f43, [%rd45+20];
	add.f32 	%f44, %f42, %f43;
	ld.global.f32 	%f45, [%rd45+24];
	add.f32 	%f46, %f44, %f45;
	ld.global.f32 	%f47, [%rd45+28];
	add.f32 	%f81, %f46, %f47;
	add.s64 	%rd46, %rd46, -16;
	add.s64 	%rd45, %rd45, 64;
	setp.ne.s64 	%p3, %rd46, 0;
	@%p3 bra 	$L__BB0_3;
$L__BB0_4:
	setp.eq.s64 	%p4, %rd4, 0;
	@%p4 bra 	$L__BB0_13;
	and.b64  	%rd12, %rd24, 7;
	setp.lt.u64 	%p5, %rd4, 8;
	@%p5 bra 	$L__BB0_7;
	add.s64 	%rd33, %rd48, %rd3;
	shl.b64 	%rd34, %rd33, 2;
	add.s64 	%rd35, %rd1, %rd34;
	ld.global.f32 	%f49, [%rd35];
	add.f32 	%f50, %f81, %f49;
	ld.global.f32 	%f51, [%rd35+4];
	add.f32 	%f52, %f50, %f51;
	ld.global.f32 	%f53, [%rd35+8];
	add.f32 	%f54, %f52, %f53;
	ld.global.f32 	%f55, [%rd35+12];
	add.f32 	%f56, %f54, %f55;
	ld.global.f32 	%f57, [%rd35+16];
	add.f32 	%f58, %f56, %f57;
	ld.global.f32 	%f59, [%rd35+20];
	add.f32 	%f60, %f58, %f59;
	ld.global.f32 	%f61, [%rd35+24];
	add.f32 	%f62, %f60, %f61;
	ld.global.f32 	%f63, [%rd35+28];
	add.f32 	%f81, %f62, %f63;
	add.s64 	%rd48, %rd48, 8;
$L__BB0_7:
	setp.eq.s64 	%p6, %rd12, 0;
	@%p6 bra 	$L__BB0_13;
	and.b64  	%rd50, %rd24, 3;
	setp.lt.u64 	%p7, %rd12, 4;
	@%p7 bra 	$L__BB0_10;
	add.s64 	%rd36, %rd48, %rd3;
	shl.b64 	%rd37, %rd36, 2;
	add.s64 	%rd38, %rd1, %rd37;
	ld.global.f32 	%f65, [%rd38];
	add.f32 	%f66, %f81, %f65;
	ld.global.f32 	%f67, [%rd38+4];
	add.f32 	%f68, %f66, %f67;
	ld.global.f32 	%f69, [%rd38+8];
	add.f32 	%f70, %f68, %f69;
	ld.global.f32 	%f71, [%rd38+12];
	add.f32 	%f81, %f70, %f71;
	add.s64 	%rd48, %rd48, 4;
$L__BB0_10:
	setp.eq.s64 	%p8, %rd50, 0;
	@%p8 bra 	$L__BB0_13;
	shl.b64 	%rd39, %rd2, 16;
	shl.b64 	%rd40, %rd48, 2;
	add.s64 	%rd41, %rd39, %rd40;
	add.s64 	%rd51, %rd1, %rd41;
$L__BB0_12:
	.pragma "nounroll";
	ld.global.f32 	%f72, [%rd51];
	add.f32 	%f81, %f81, %f72;
	add.s64 	%rd51, %rd51, 4;
	add.s64 	%rd50, %rd50, -1;
	setp.ne.s64 	%p9, %rd50, 0;
	@%p9 bra 	$L__BB0_12;
$L__BB0_13:
	cvta.to.global.u64 	%rd42, %rd23;
	shl.b64 	%rd43, %rd2, 2;
	add.s64 	%rd44, %rd42, %rd43;
	st.global.f32 	[%rd44], %f81;
$L__BB0_14:
	ret;

}
	// .globl	_Z11column_sumsPKfPfm
.visible .entry _Z11column_sumsPKfPfm(
	.param .u64 .ptr .align 1 _Z11column_sumsPKfPfm_param_0,
	.param .u64 .ptr .align 1 _Z11column_sumsPKfPfm_param_1,
	.param .u64 _Z11column_sumsPKfPfm_param_2
)
{
	.reg .pred 	%p<10>;
	.reg .b32 	%r<5>;
	.reg .b32 	%f<82>;
	.reg .b64 	%rd<76>;

	ld.param.u64 	%rd27, [_Z11column_sumsPKfPfm_param_0];
	ld.param.u64 	%rd25, [_Z11column_sumsPKfPfm_param_1];
	ld.param.u64 	%rd26, [_Z11column_sumsPKfPfm_param_2];
	cvta.to.global.u64 	%rd1, %rd27;
	mov.u32 	%r1, %tid.x;
	mov.u32 	%r2, %ntid.x;
	mov.u32 	%r3, %ctaid.x;
	mad.lo.s32 	%r4, %r2, %r3, %r1;
	cvt.s64.s32 	%rd2, %r4;
	setp.le.u64 	%p1, %rd26, %rd2;
	@%p1 bra 	$L__BB1_14;
	add.s64 	%rd29, %rd26, -1;
	and.b64  	%rd3, %rd26, 15;
	setp.lt.u64 	%p2, %rd29, 15;
	mov.f32 	%f81, 0f00000000;
	mov.b64 	%rd72, 0;
	@%p2 bra 	$L__BB1_4;
	and.b64  	%rd72, %rd26, -16;
	shl.b64 	%rd30, %rd2, 2;
	add.s64 	%rd69, %rd1, %rd30;
	shl.b64 	%rd6, %rd26, 6;
	shl.b64 	%rd7, %rd26, 2;
	mov.f32 	%f81, 0f00000000;
	mov.u64 	%rd70, %rd72;
$L__BB1_3:
	.pragma "nounroll";
	ld.global.f32 	%f17, [%rd69];
	add.f32 	%f18, %f81, %f17;
	add.s64 	%rd31, %rd69, %rd7;
	ld.global.f32 	%f19, [%rd31];
	add.f32 	%f20, %f18, %f19;
	add.s64 	%rd32, %rd31, %rd7;
	ld.global.f32 	%f21, [%rd32];
	add.f32 	%f22, %f20, %f21;
	add.s64 	%rd33, %rd32, %rd7;
	ld.global.f32 	%f23, [%rd33];
	add.f32 	%f24, %f22, %f23;
	add.s64 	%rd34, %rd33, %rd7;
	ld.global.f32 	%f25, [%rd34];
	add.f32 	%f26, %f24, %f25;
	add.s64 	%rd35, %rd34, %rd7;
	ld.global.f32 	%f27, [%rd35];
	add.f32 	%f28, %f26, %f27;
	add.s64 	%rd36, %rd35, %rd7;
	ld.global.f32 	%f29, [%rd36];
	add.f32 	%f30, %f28, %f29;
	add.s64 	%rd37, %rd36, %rd7;
	ld.global.f32 	%f31, [%rd37];
	add.f32 	%f32, %f30, %f31;
	add.s64 	%rd38, %rd37, %rd7;
	ld.global.f32 	%f33, [%rd38];
	add.f32 	%f34, %f32, %f33;
	add.s64 	%rd39, %rd38, %rd7;
	ld.global.f32 	%f35, [%rd39];
	add.f32 	%f36, %f34, %f35;
	add.s64 	%rd40, %rd39, %rd7;
	ld.global.f32 	%f37, [%rd40];
	add.f32 	%f38, %f36, %f37;
	add.s64 	%rd41, %rd40, %rd7;
	ld.global.f32 	%f39, [%rd41];
	add.f32 	%f40, %f38, %f39;
	add.s64 	%rd42, %rd41, %rd7;
	ld.global.f32 	%f41, [%rd42];
	add.f32 	%f42, %f40, %f41;
	add.s64 	%rd43, %rd42, %rd7;
	ld.global.f32 	%f43, [%rd43];
	add.f32 	%f44, %f42, %f43;
	add.s64 	%rd44, %rd43, %rd7;
	ld.global.f32 	%f45, [%rd44];
	add.f32 	%f46, %f44, %f45;
	add.s64 	%rd45, %rd44, %rd7;
	ld.global.f32 	%f47, [%rd45];
	add.f32 	%f81, %f46, %f47;
	add.s64 	%rd70, %rd70, -16;
	add.s64 	%rd69, %rd69, %rd6;
	setp.ne.s64 	%p3, %rd70, 0;
	@%p3 bra 	$L__BB1_3;
$L__BB1_4:
	setp.eq.s64 	%p4, %rd3, 0;
	@%p4 bra 	$L__BB1_13;
	and.b64  	%rd13, %rd26, 7;
	setp.lt.u64 	%p5, %rd3, 8;
	@%p5 bra 	$L__BB1_7;
	mad.lo.s64 	%rd46, %rd72, %rd26, %rd2;
	shl.b64 	%rd47, %rd46, 2;
	add.s64 	%rd48, %rd1, %rd47;
	ld.global.f32 	%f49, [%rd48];
	add.f32 	%f50, %f81, %f49;
	shl.b64 	%rd49, %rd26, 2;
	add.s64 	%rd50, %rd48, %rd49;
	ld.global.f32 	%f51, [%rd50];
	add.f32 	%f52, %f50, %f51;
	add.s64 	%rd51, %rd50, %rd49;
	ld.global.f32 	%f53, [%rd51];
	add.f32 	%f54, %f52, %f53;
	add.s64 	%rd52, %rd51, %rd49;
	ld.global.f32 	%f55, [%rd52];
	add.f32 	%f56, %f54, %f55;
	add.s64 	%rd53, %rd52, %rd49;
	ld.global.f32 	%f57, [%rd53];
	add.f32 	%f58, %f56, %f57;
	add.s64 	%rd54, %rd53, %rd49;
	ld.global.f32 	%f59, [%rd54];
	add.f32 	%f60, %f58, %f59;
	add.s64 	%rd55, %rd54, %rd49;
	ld.global.f32 	%f61, [%rd55];
	add.f32 	%f62, %f60, %f61;
	add.s64 	%rd56, %rd55, %rd49;
	ld.global.f32 	%f63, [%rd56];
	add.f32 	%f81, %f62, %f63;
	add.s64 	%rd72, %rd72, 8;
$L__BB1_7:
	setp.eq.s64 	%p6, %rd13, 0;
	@%p6 bra 	$L__BB1_13;
	and.b64  	%rd74, %rd26, 3;
	setp.lt.u64 	%p7, %rd13, 4;
	@%p7 bra 	$L__BB1_10;
	mad.lo.s64 	%rd57, %rd72, %rd26, %rd2;
	shl.b64 	%rd58, %rd57, 2;
	add.s64 	%rd59, %rd1, %rd58;
	ld.global.f32 	%f65, [%rd59];
	add.f32 	%f66, %f81, %f65;
	shl.b64 	%rd60, %rd26, 2;
	add.s64 	%rd61, %rd59, %rd60;
	ld.global.f32 	%f67, [%rd61];
	add.f32 	%f68, %f66, %f67;
	add.s64 	%rd62, %rd61, %rd60;
	ld.global.f32 	%f69, [%rd62];
	add.f32 	%f70, %f68, %f69;
	add.s64 	%rd63, %rd62, %rd60;
	ld.global.f32 	%f71, [%rd63];
	add.f32 	%f81, %f70, %f71;
	add.s64 	%rd72, %rd72, 4;
$L__BB1_10:
	setp.eq.s64 	%p8, %rd74, 0;
	@%p8 bra 	$L__BB1_13;
	mad.lo.s64 	%rd64, %rd72, %rd26, %rd2;
	shl.b64 	%rd65, %rd64, 2;
	add.s64 	%rd75, %rd1, %rd65;
	shl.b64 	%rd20, %rd26, 2;
$L__BB1_12:
	.pragma "nounroll";
	ld.global.f32 	%f72, [%rd75];
	add.f32 	%f81, %f81, %f72;
	add.s64 	%rd75, %rd75, %rd20;
	add.s64 	%rd74, %rd74, -1;
	setp.ne.s64 	%p9, %rd74, 0;
	@%p9 bra 	$L__BB1_12;
$L__BB1_13:
	cvta.to.global.u64 	%rd66, %rd25;
	shl.b64 	%rd67, %rd2, 2;
	add.s64 	%rd68, %rd66, %rd67;
	st.global.f32 	[%rd68], %f81;
$L__BB1_14:
	ret;

}


// ===== COMPILED SASS (sm_100) =====

	.target	sm_100

	.elftype	@"ET_EXEC"


//--------------------- .note.nv.tkinfo           --------------------------
	.section	.note.nv.tkinfo,"",@"SHT_NOTE"
	.sectionflags	@"SHF_NOTE_NV_TKINFO"
	.tkinfo
        /*0018*/ 	.word	0x00000002
        /*0030*/ 	.string	""
        /*0030*/ 	.string	"ptxas"
        /*0030*/ 	.string	"Cuda compilation tools, release 13.0, V13.0.88"
        /*0030*/ 	.string	"Build cuda_13.0.r13.0/compiler.36424714_0"
        /*0030*/ 	.string	"-arch sm_100 -m 64 "



//--------------------- .note.nv.cuinfo           --------------------------
	.section	.note.nv.cuinfo,"",@"SHT_NOTE"
	.sectionflags	@"SHF_NOTE_NV_CUINFO"
        /*0018*/ 	.short	0x0002
        /*001a*/ 	.short	0x0064
        /*001c*/ 	.short	0x0082
	.zero		2


//--------------------- .nv.info                  --------------------------
	.section	.nv.info,"",@"SHT_CUDA_INFO"
	.align	4


	//----- nvinfo : EIATTR_REGCOUNT
	.align		4
        /*0000*/ 	.byte	0x04, 0x2f
        /*0002*/ 	.short	(.L_2 - .L_1)
	.align		4
.L_1:
        /*0004*/ 	.word	index@(_Z8row_sumsPKfPfm)
        /*0008*/ 	.word	0x0000001e


	//----- nvinfo : EIATTR_FRAME_SIZE
	.align		4
.L_2:
        /*000c*/ 	.byte	0x04, 0x11
        /*000e*/ 	.short	(.L_4 - .L_3)
	.align		4
.L_3:
        /*0010*/ 	.word	index@(_Z8row_sumsPKfPfm)
        /*0014*/ 	.word	0x00000008


	//----- nvinfo : EIATTR_REGCOUNT
	.align		4
.L_4:
        /*0018*/ 	.byte	0x04, 0x2f
        /*001a*/ 	.short	(.L_6 - .L_5)
	.align		4
.L_5:
        /*001c*/ 	.word	index@(_Z11column_sumsPKfPfm)
        /*0020*/ 	.word	0x00000020


	//----- nvinfo : EIATTR_FRAME_SIZE
	.align		4
.L_6:
        /*0024*/ 	.byte	0x04, 0x11
        /*0026*/ 	.short	(.L_8 - .L_7)
	.align		4
.L_7:
        /*0028*/ 	.word	index@(_Z11column_sumsPKfPfm)
        /*002c*/ 	.word	0x00000000


	//----- nvinfo : EIATTR_MIN_STACK_SIZE
	.align		4
.L_8:
        /*0030*/ 	.byte	0x04, 0x12
        /*0032*/ 	.short	(.L_10 - .L_9)
	.align		4
.L_9:
        /*0034*/ 	.word	index@(_Z11column_sumsPKfPfm)
        /*0038*/ 	.word	0x00000000


	//----- nvinfo : EIATTR_MIN_STACK_SIZE
	.align		4
.L_10:
        /*003c*/ 	.byte	0x04, 0x12
        /*003e*/ 	.short	(.L_12 - .L_11)
	.align		4
.L_11:
        /*0040*/ 	.word	index@(_Z8row_sumsPKfPfm)
        /*0044*/ 	.word	0x00000008
.L_12:


//--------------------- .nv.compat                --------------------------
	.section	.nv.compat,"",@"SHT_CUDA_COMPAT_INFO"
	.align	4
        /*0000*/ 	.byte	0x02, 0x09, 0x00, 0x00, 0x02, 0x02, 0x01, 0x00, 0x02, 0x05, 0x05, 0x00, 0x03, 0x07, 0x01, 0x01
        /*0010*/ 	.byte	0x02, 0x03, 0x00, 0x00, 0x02, 0x06, 0x01, 0x00, 0x04, 0x0b, 0x08, 0x00, 0x09, 0x00, 0x00, 0x00
        /*0020*/ 	.byte	0x00, 0x00, 0x00, 0x00


//--------------------- .nv.info._Z11column_sumsPKfPfm --------------------------
	.section	.nv.info._Z11column_sumsPKfPfm,"",@"SHT_CUDA_INFO"
	.sectionflags	@""
	.align	4


	//----- nvinfo : EIATTR_CUDA_API_VERSION
	.align		4
        /*0000*/ 	.byte	0x04, 0x37
        /*0002*/ 	.short	(.L_14 - .L_13)
.L_13:
        /*0004*/ 	.word	0x00000082


	//----- nvinfo : EIATTR_KPARAM_INFO
	.align		4
.L_14:
        /*0008*/ 	.byte	0x04, 0x17
        /*000a*/ 	.short	(.L_16 - .L_15)
.L_15:
        /*000c*/ 	.word	0x00000000
        /*0010*/ 	.short	0x0002
        /*0012*/ 	.short	0x0010
        /*0014*/ 	.byte	0x00, 0xf0, 0x21, 0x00


	//----- nvinfo : EIATTR_KPARAM_INFO
	.align		4
.L_16:
        /*0018*/ 	.byte	0x04, 0x17
        /*001a*/ 	.short	(.L_18 - .L_17)
.L_17:
        /*001c*/ 	.word	0x00000000
        /*0020*/ 	.short	0x0001
        /*0022*/ 	.short	0x0008
        /*0024*/ 	.byte	0x00, 0xf5, 0x21, 0x00


	//----- nvinfo : EIATTR_KPARAM_INFO
	.align		4
.L_18:
        /*0028*/ 	.byte	0x04, 0x17
        /*002a*/ 	.short	(.L_20 - .L_19)
.L_19:
        /*002c*/ 	.word	0x00000000
        /*0030*/ 	.short	0x0000
        /*0032*/ 	.short	0x0000
        /*0034*/ 	.byte	0x00, 0xf5, 0x21, 0x00


	//----- nvinfo : EIATTR_SPARSE_MMA_MASK
	.align		4
.L_20:
        /*0038*/ 	.byte	0x03, 0x50
        /*003a*/ 	.short	0x0000


	//----- nvinfo : EIATTR_MAXREG_COUNT
	.align		4
        /*003c*/ 	.byte	0x03, 0x1b
        /*003e*/ 	.short	0x00ff


	//----- nvinfo : EIATTR_MERCURY_ISA_VERSION
	.align		4
        /*0040*/ 	.byte	0x03, 0x5f
        /*0042*/ 	.short	0x0101


	//----- nvinfo : EIATTR_VRC_CTA_INIT_COUNT
	.align		4
        /*0044*/ 	.byte	0x02, 0x4a
	.zero		1
	.zero		1


	//----- nvinfo : EIATTR_EXIT_INSTR_OFFSETS
	.align		4
        /*0048*/ 	.byte	0x04, 0x1c
        /*004a*/ 	.short	(.L_22 - .L_21)


	//   ....[0]....
.L_21:
        /*004c*/ 	.word	0x00000090


	//   ....[1]....
        /*0050*/ 	.word	0x00000d30


	//----- nvinfo : EIATTR_CBANK_PARAM_SIZE
	.align		4
.L_22:
        /*0054*/ 	.byte	0x03, 0x19
        /*0056*/ 	.short	0x0018


	//----- nvinfo : EIATTR_PARAM_CBANK
	.align		4
        /*0058*/ 	.byte	0x04, 0x0a
        /*005a*/ 	.short	(.L_24 - .L_23)
	.align		4
.L_23:
        /*005c*/ 	.word	index@(.nv.constant0._Z11column_sumsPKfPfm)
        /*0060*/ 	.short	0x0380
        /*0062*/ 	.short	0x0018


	//----- nvinfo : EIATTR_SW_WAR
	.align		4
.L_24:
        /*0064*/ 	.byte	0x04, 0x36
        /*0066*/ 	.short	(.L_26 - .L_25)
.L_25:
        /*0068*/ 	.word	0x00000008
.L_26:


//--------------------- .nv.info._Z8row_sumsPKfPfm --------------------------
	.section	.nv.info._Z8row_sumsPKfPfm,"",@"SHT_CUDA_INFO"
	.sectionflags	@""
	.align	4


	//----- nvinfo : EIATTR_CUDA_API_VERSION
	.align		4
        /*0000*/ 	.byte	0x04, 0x37
        /*0002*/ 	.short	(.L_28 - .L_27)
.L_27:
        /*0004*/ 	.word	0x00000082


	//----- nvinfo : EIATTR_KPARAM_INFO
	.align		4
.L_28:
        /*0008*/ 	.byte	0x04, 0x17
        /*000a*/ 	.short	(.L_30 - .L_29)
.L_29:
        /*000c*/ 	.word	0x00000000
        /*0010*/ 	.short	0x0002
        /*0012*/ 	.short	0x0010
        /*0014*/ 	.byte	0x00, 0xf0, 0x21, 0x00


	//----- nvinfo : EIATTR_KPARAM_INFO
	.align		4
.L_30:
        /*0018*/ 	.byte	0x04, 0x17
        /*001a*/ 	.short	(.L_32 - .L_31)
.L_31:
        /*001c*/ 	.word	0x00000000
        /*0020*/ 	.short	0x0001
        /*0022*/ 	.short	0x0008
        /*0024*/ 	.byte	0x00, 0xf5, 0x21, 0x00


	//----- nvinfo : EIATTR_KPARAM_INFO
	.align		4
.L_32:
        /*0028*/ 	.byte	0x04, 0x17
        /*002a*/ 	.short	(.L_34 - .L_33)
.L_33:
        /*002c*/ 	.word	0x00000000
        /*0030*/ 	.short	0x0000
        /*0032*/ 	.short	0x0000
        /*0034*/ 	.byte	0x00, 0xf5, 0x21, 0x00


	//----- nvinfo : EIATTR_SPARSE_MMA_MASK
	.align		4
.L_34:
        /*0038*/ 	.byte	0x03, 0x50
        /*003a*/ 	.short	0x0000


	//----- nvinfo : EIATTR_MAXREG_COUNT
	.align		4
        /*003c*/ 	.byte	0x03, 0x1b
        /*003e*/ 	.short	0x00ff


	//----- nvinfo : EIATTR_EXTERNS
	.align		4
        /*0040*/ 	.byte	0x04, 0x0f
        /*0042*/ 	.short	(.L_36 - .L_35)


	//   ....[0]....
	.align		4
.L_35:
        /*0044*/ 	.word	index@(vprintf)


	//----- nvinfo : EIATTR_MERCURY_ISA_VERSION
	.align		4
.L_36:
        /*0048*/ 	.byte	0x03, 0x5f
        /*004a*/ 	.short	0x0101


	//----- nvinfo : EIATTR_VRC_CTA_INIT_COUNT
	.align		4
        /*004c*/ 	.byte	0x02, 0x4a
	.zero		1
	.zero		1


	//----- nvinfo : EIATTR_SYSCALL_OFFSETS
	.align		4
        /*0050*/ 	.byte	0x04, 0x46
        /*0052*/ 	.short	(.L_38 - .L_37)


	//   ....[0]....
.L_37:
        /*0054*/ 	.word	0x00000110


	//----- nvinfo : EIATTR_EXIT_INSTR_OFFSETS
	.align		4
.L_38:
        /*0058*/ 	.byte	0x04, 0x1c
        /*005a*/ 	.short	(.L_40 - .L_39)


	//   ....[0]....
.L_39:
        /*005c*/ 	.word	0x00000160


	//   ....[1]....
        /*0060*/ 	.word	0x00000bf0


	//----- nvinfo : EIATTR_CRS_STACK_SIZE
	.align		4
.L_40:
        /*0064*/ 	.byte	0x04, 0x1e
        /*0066*/ 	.short	(.L_42 - .L_41)
.L_41:
        /*0068*/ 	.word	0x00000000


	//----- nvinfo : EIATTR_CBANK_PARAM_SIZE
	.align		4
.L_42:
        /*006c*/ 	.byte	0x03, 0x19
        /*006e*/ 	.short	0x0018


	//----- nvinfo : EIATTR_PARAM_CBANK
	.align		4
        /*0070*/ 	.byte	0x04, 0x0a
        /*0072*/ 	.short	(.L_44 - .L_43)
	.align		4
.L_43:
        /*0074*/ 	.word	index@(.nv.constant0._Z8row_sumsPKfPfm)
        /*0078*/ 	.short	0x0380
        /*007a*/ 	.short	0x0018


	//----- nvinfo : EIATTR_SW_WAR
	.align		4
.L_44:
        /*007c*/ 	.byte	0x04, 0x36
        /*007e*/ 	.short	(.L_46 - .L_45)
.L_45:
        /*0080*/ 	.word	0x00000008
.L_46:


//--------------------- .nv.callgraph             --------------------------
	.section	.nv.callgraph,"",@"SHT_CUDA_CALLGRAPH"
	.align	4
	.sectionentsize	8
	.align		4
        /*0000*/ 	.word	0x00000000
	.align		4
        /*0004*/ 	.word	0xffffffff
	.align		4
        /*0008*/ 	.word	index@(_Z8row_sumsPKfPfm)
	.align		4
        /*000c*/ 	.word	index@(vprintf)
	.align		4
        /*0010*/ 	.word	0x00000000
	.align		4
        /*0014*/ 	.word	0xfffffffe
	.align		4
        /*0018*/ 	.word	0x00000000
	.align		4
        /*001c*/ 	.word	0xfffffffd
	.align		4
        /*0020*/ 	.word	0x00000000
	.align		4
        /*0024*/ 	.word	0xfffffffc


//--------------------- .nv.constant4             --------------------------
	.section	.nv.constant4,"a",@progbits
	.align	8
	.align		8
.nv.constant4:
        /*0000*/ 	.dword	$str
	.align		8
        /*0008*/ 	.dword	vprintf


//--------------------- .text._Z11column_sumsPKfPfm --------------------------
	.section	.text._Z11column_sumsPKfPfm,"ax",@progbits
	.align	128
        .global         _Z11column_sumsPKfPfm
        .type           _Z11column_sumsPKfPfm,@function
        .size           _Z11column_sumsPKfPfm,(.L_x_15 - _Z11column_sumsPKfPfm)
        .other          _Z11column_sumsPKfPfm,@"STO_CUDA_ENTRY STV_DEFAULT"
_Z11column_sumsPKfPfm:
.text._Z11column_sumsPKfPfm:
[----:B------:R-:W-:Y:S01]  /*0000*/  LDC R1, c[0x0][0x37c] ;  /* 0x0000df00ff017b82 */ /* 0x000fe20000000800 */
[----:B------:R-:W0:Y:S07]  /*0010*/  S2R R12, SR_TID.X ;  /* 0x00000000000c7919 */ /* 0x000e2e0000002100 */
[----:B------:R-:W1:Y:S01]  /*0020*/  LDC.64 R10, c[0x0][0x390] ;  /* 0x0000e400ff0a7b82 */ /* 0x000e620000000a00 */
[----:B------:R-:W0:Y:S01]  /*0030*/  LDCU UR4, c[0x0][0x360] ;  /* 0x00006c00ff0477ac */ /* 0x000e220008000800 */
[----:B------:R-:W0:Y:S02]  /*0040*/  S2R R13, SR_CTAID.X ;  /* 0x00000000000d7919 */ /* 0x000e240000002500 */
[----:B0-----:R-:W-:-:S05]  /*0050*/  IMAD R12, R13, UR4, R12 ;  /* 0x000000040d0c7c24 */ /* 0x001fca000f8e020c */
[----:B------:R-:W-:Y:S02]  /*0060*/  SHF.R.S32.HI R13, RZ, 0x1f, R12 ;  /* 0x0000001fff0d7819 */ /* 0x000fe4000001140c */
[----:B-1----:R-:W-:-:S04]  /*0070*/  ISETP.GE.U32.AND P0, PT, R12, R10, PT ;  /* 0x0000000a0c00720c */ /* 0x002fc80003f06070 */
[----:B------:R-:W-:-:S13]  /*0080*/  ISETP.GE.U32.AND.EX P0, PT, R13, R11, PT, P0 ;  /* 0x0000000b0d00720c */ /* 0x000fda0003f06100 */
[----:B------:R-:W-:Y:S05]  /*0090*/  @P0 EXIT ;  /* 0x000000000000094d */ /* 0x000fea0003800000 */
[C---:B------:R-:W-:Y:S01]  /*00a0*/  IADD3 R2, P0, PT, R10.reuse, -0x1, RZ ;  /* 0xffffffff0a027810 */ /* 0x040fe20007f1e0ff */
[----:B------:R-:W0:Y:S01]  /*00b0*/  LDCU.64 UR4, c[0x0][0x358] ;  /* 0x00006b00ff0477ac */ /* 0x000e220008000a00 */
[----:B------:R-:W-:Y:S01]  /*00c0*/  LOP3.LUT R0, R10, 0xf, RZ, 0xc0, !PT ;  /* 0x0000000f0a007812 */ /* 0x000fe200078ec0ff */
[----:B------:R-:W-:Y:S01]  /*00d0*/  IMAD.MOV.U32 R5, RZ, RZ, RZ ;  /* 0x000000ffff057224 */ /* 0x000fe200078e00ff */
[----:B------:R-:W-:Y:S02]  /*00e0*/  ISETP.GE.U32.AND P1, PT, R2, 0xf, PT ;  /* 0x0000000f0200780c */ /* 0x000fe40003f26070 */
[----:B------:R-:W-:Y:S02]  /*00f0*/  IADD3.X R2, PT, PT, R11, -0x1, RZ, P0, !PT ;  /* 0xffffffff0b027810 */ /* 0x000fe400007fe4ff */
[----:B------:R-:W-:Y:S02]  /*0100*/  ISETP.NE.U32.AND P0, PT, R0, RZ, PT ;  /* 0x000000ff0000720c */ /* 0x000fe40003f05070 */
[----:B------:R-:W-:-:S02]  /*0110*/  ISETP.GE.U32.AND.EX P1, PT, R2, RZ, PT, P1 ;  /* 0x000000ff0200720c */ /* 0x000fc40003f26110 */
[----:B------:R-:W-:Y:S02]  /*0120*/  CS2R R2, SRZ ;  /* 0x0000000000027805 */ /* 0x000fe4000001ff00 */
[----:B------:R-:W-:-:S09]  /*0130*/  ISETP.NE.AND.EX P0, PT, RZ, RZ, PT, P0 ;  /* 0x000000ffff00720c */ /* 0x000fd20003f05300 */
[----:B0-----:R-:W-:Y:S05]  /*0140*/  @!P1 BRA `(.L_x_0) ;  /* 0x0000000400449947 */ /* 0x001fea0003800000 */
[----:B------:R-:W0:Y:S01]  /*0150*/  LDC R3, c[0x0][0x394] ;  /* 0x0000e500ff037b82 */ /* 0x000e220000000800 */
[----:B------:R-:W1:Y:S01]  /*0160*/  LDCU.64 UR6, c[0x0][0x380] ;  /* 0x00007000ff0677ac */ /* 0x000e620008000a00 */
[C---:B------:R-:W-:Y:S01]  /*0170*/  LOP3.LUT R2, R10.reuse, 0xfffffff0, RZ, 0xc0, !PT ;  /* 0xfffffff00a027812 */ /* 0x040fe200078ec0ff */
[C---:B------:R-:W-:Y:S01]  /*0180*/  IMAD.WIDE.U32 R14, R10.reuse, 0x4, RZ ;  /* 0x000000040a0e7825 */ /* 0x040fe200078e00ff */
[----:B------:R-:W-:-:S03]  /*0190*/  SHF.L.U64.HI R6, R10, 0x6, R11 ;  /* 0x000000060a067819 */ /* 0x000fc6000001020b */
[----:B------:R-:W-:Y:S02]  /*01a0*/  IMAD.SHL.U32 R7, R11, 0x4, RZ ;  /* 0x000000040b077824 */ /* 0x000fe400078e00ff */
[----:B------:R-:W-:Y:S02]  /*01b0*/  IMAD.MOV.U32 R5, RZ, RZ, RZ ;  /* 0x000000ffff057224 */ /* 0x000fe400078e00ff */
[----:B------:R-:W-:Y:S02]  /*01c0*/  IMAD.IADD R7, R15, 0x1, R7 ;  /* 0x000000010f077824 */ /* 0x000fe400078e0207 */
[----:B------:R-:W-:Y:S01]  /*01d0*/  IMAD.MOV.U32 R25, RZ, RZ, R2 ;  /* 0x000000ffff197224 */ /* 0x000fe200078e0002 */
[----:B-1----:R-:W-:-:S04]  /*01e0*/  LEA R8, P1, R12, UR6, 0x2 ;  /* 0x000000060c087c11 */ /* 0x002fc8000f8210ff */
[----:B------:R-:W-:Y:S02]  /*01f0*/  LEA.HI.X R9, R12, UR7, R13, 0x2, P1 ;  /* 0x000000070c097c11 */ /* 0x000fe400088f140d */
[----:B0-----:R-:W-:-:S07]  /*0200*/  MOV R24, R3 ;  /* 0x0000000300187202 */ /* 0x001fce0000000f00 */
.L_x_1:
[-C--:B------:R-:W-:Y:S01]  /*0210*/  IADD3 R16, P1, PT, R8, R14.reuse, RZ ;  /* 0x0000000e08107210 */ /* 0x080fe20007f3e0ff */
[----:B------:R-:W2:Y:S04]  /*0220*/  LDG.E R28, desc[UR4][R8.64] ;  /* 0x00000004081c7981 */ /* 0x000ea8000c1e1900 */
[----:B------:R-:W-:Y:S01]  /*0230*/  IMAD.X R17, R9, 0x1, R7, P1 ;  /* 0x0000000109117824 */ /* 0x000fe200008e0607 */
[----:B------:R-:W-:-:S04]  /*0240*/  IADD3 R18, P1, PT, R16, R14, RZ ;  /* 0x0000000e10127210 */ /* 0x000fc80007f3e0ff */
[----:B------:R0:W3:Y:S01]  /*0250*/  LDG.E R4, desc[UR4][R16.64] ;  /* 0x0000000410047981 */ /* 0x0000e2000c1e1900 */
[----:B------:R-:W-:Y:S01]  /*0260*/  IMAD.X R19, R17, 0x1, R7, P1 ;  /* 0x0000000111137824 */ /* 0x000fe200008e0607 */
[----:B------:R-:W-:-:S04]  /*0270*/  IADD3 R22, P1, PT, R18, R14, RZ ;  /* 0x0000000e12167210 */ /* 0x000fc80007f3e0ff */
[----:B------:R1:W4:Y:S01]  /*0280*/  LDG.E R27, desc[UR4][R18.64] ;  /* 0x00000004121b7981 */ /* 0x000322000c1e1900 */
[----:B------:R-:W-:Y:S01]  /*0290*/  IMAD.X R23, R19, 0x1, R7, P1 ;  /* 0x0000000113177824 */ /* 0x000fe200008e0607 */
[----:B------:R-:W-:-:S04]  /*02a0*/  IADD3 R20, P1, PT, R22, R14, RZ ;  /* 0x0000000e16147210 */ /* 0x000fc80007f3e0ff */
[----:B------:R5:W4:Y:S01]  /*02b0*/  LDG.E R26, desc[UR4][R22.64] ;  /* 0x00000004161a7981 */ /* 0x000b22000c1e1900 */
[----:B------:R-:W-:Y:S01]  /*02c0*/  IMAD.X R21, R23, 0x1, R7, P1 ;  /* 0x0000000117157824 */ /* 0x000fe200008e0607 */
[----:B0-----:R-:W-:-:S04]  /*02d0*/  IADD3 R16, P1, PT, R20, R14, RZ ;  /* 0x0000000e14107210 */ /* 0x001fc80007f3e0ff */
[----:B------:R-:W4:Y:S01]  /*02e0*/  LDG.E R20, desc[UR4][R20.64] ;  /* 0x0000000414147981 */ /* 0x000f22000c1e1900 */
[----:B------:R-:W-:Y:S01]  /*02f0*/  IMAD.X R17, R21, 0x1, R7, P1 ;  /* 0x0000000115117824 */ /* 0x000fe200008e0607 */
[----:B-1----:R-:W-:-:S04]  /*0300*/  IADD3 R18, P1, PT, R16, R14, RZ ;  /* 0x0000000e10127210 */ /* 0x002fc80007f3e0ff */
[----:B------:R-:W-:Y:S01]  /*0310*/  IADD3.X R19, PT, PT, R17, R7, RZ, P1, !PT ;  /* 0x0000000711137210 */ /* 0x000fe20000ffe4ff */
[----:B------:R-:W4:Y:S01]  /*0320*/  LDG.E R16, desc[UR4][R16.64] ;  /* 0x0000000410107981 */ /* 0x000f22000c1e1900 */
[----:B-----5:R-:W-:-:S03]  /*0330*/  IADD3 R22, P1, PT, R18, R14, RZ ;  /* 0x0000000e12167210 */ /* 0x020fc60007f3e0ff */
[----:B------:R-:W5:Y:S02]  /*0340*/  LDG.E R18, desc[UR4][R18.64] ;  /* 0x0000000412127981 */ /* 0x000f64000c1e1900 */
[----:B------:R-:W-:-:S05]  /*0350*/  IMAD.X R23, R19, 0x1, R7, P1 ;  /* 0x0000000113177824 */ /* 0x000fca00008e0607 */
[----:B------:R3:W5:Y:S01]  /*0360*/  LDG.E R17, desc[UR4][R22.64] ;  /* 0x0000000416117981 */ /* 0x000762000c1e1900 */
[----:B--2---:R-:W-:Y:S01]  /*0370*/  FADD R5, R28, R5 ;  /* 0x000000051c057221 */ /* 0x004fe20000000000 */
[----:B------:R-:W-:-:S05]  /*0380*/  IADD3 R28, P1, PT, R22, R14, RZ ;  /* 0x0000000e161c7210 */ /* 0x000fca0007f3e0ff */
[--C-:B------:R-:W-:Y:S02]  /*0390*/  IMAD.X R29, R23, 0x1, R7.reuse, P1 ;  /* 0x00000001171d7824 */ /* 0x100fe400008e0607 */
[----:B---3--:R-:W-:Y:S01]  /*03a0*/  FADD R22, R5, R4 ;  /* 0x0000000405167221 */ /* 0x008fe20000000000 */
[-C--:B------:R-:W-:Y:S02]  /*03b0*/  IADD3 R4, P1, PT, R28, R14.reuse, RZ ;  /* 0x0000000e1c047210 */ /* 0x080fe40007f3e0ff */
[----:B------:R-:W2:Y:S03]  /*03c0*/  LDG.E R21, desc[UR4][R28.64] ;  /* 0x000000041c157981 */ /* 0x000ea6000c1e1900 */
[----:B------:R-:W-:Y:S02]  /*03d0*/  IMAD.X R5, R29, 0x1, R7, P1 ;  /* 0x000000011d057824 */ /* 0x000fe400008e0607 */
[----:B----4-:R-:W-:Y:S01]  /*03e0*/  FADD R27, R22, R27 ;  /* 0x0000001b161b7221 */ /* 0x010fe20000000000 */
[----:B------:R-:W-:-:S02]  /*03f0*/  IADD3 R22, P1, PT, R4, R14, RZ ;  /* 0x0000000e04167210 */ /* 0x000fc40007f3e0ff */
[----:B------:R0:W3:Y:S03]  /*0400*/  LDG.E R4, desc[UR4][R4.64] ;  /* 0x0000000404047981 */ /* 0x0000e6000c1e1900 */
[----:B------:R-:W-:-:S05]  /*0410*/  IMAD.X R23, R5, 0x1, R7, P1 ;  /* 0x0000000105177824 */ /* 0x000fca00008e0607 */
[----:B------:R1:W4:Y:S01]  /*0420*/  LDG.E R19, desc[UR4][R22.64] ;  /* 0x0000000416137981 */ /* 0x000322000c1e1900 */
[----:B0-----:R-:W-:Y:S01]  /*0430*/  FADD R5, R27, R26 ;  /* 0x0000001a1b057221 */ /* 0x001fe20000000000 */
[----:B------:R-:W-:-:S05]  /*0440*/  IADD3 R26, P1, PT, R22, R14, RZ ;  /* 0x0000000e161a7210 */ /* 0x000fca0007f3e0ff */
[----:B------:R-:W-:Y:S01]  /*0450*/  IMAD.X R27, R23, 0x1, R7, P1 ;  /* 0x00000001171b7824 */ /* 0x000fe200008e0607 */
[----:B------:R-:W-:Y:S01]  /*0460*/  IADD3 R28, P1, PT, R26, R14, RZ ;  /* 0x0000000e1a1c7210 */ /* 0x000fe20007f3e0ff */
[----:B------:R-:W-:-:S03]  /*0470*/  FADD R5, R5, R20 ;  /* 0x0000001405057221 */ /* 0x000fc60000000000 */
[----:B------:R-:W-:Y:S01]  /*0480*/  IADD3.X R29, PT, PT, R27, R7, RZ, P1, !PT ;  /* 0x000000071b1d7210 */ /* 0x000fe20000ffe4ff */
[----:B------:R0:W4:Y:S01]  /*0490*/  LDG.E R20, desc[UR4][R26.64] ;  /* 0x000000041a147981 */ /* 0x000122000c1e1900 */
[-C--:B-1----:R-:W-:Y:S01]  /*04a0*/  IADD3 R22, P1, PT, R28, R14.reuse, RZ ;  /* 0x0000000e1c167210 */ /* 0x082fe20007f3e0ff */
[----:B------:R-:W-:Y:S02]  /*04b0*/  FADD R16, R5, R16 ;  /* 0x0000001005107221 */ /* 0x000fe40000000000 */
[----:B------:R-:W4:Y:S02]  /*04c0*/  LDG.E R5, desc[UR4][R28.64] ;  /* 0x000000041c057981 */ /* 0x000f24000c1e1900 */
[----:B------:R-:W-:Y:S02]  /*04d0*/  IMAD.X R23, R29, 0x1, R7, P1 ;  /* 0x000000011d177824 */ /* 0x000fe400008e0607 */
[----:B-----5:R-:W-:Y:S01]  /*04e0*/  FADD R16, R16, R18 ;  /* 0x0000001210107221 */ /* 0x020fe20000000000 */
[----:B0-----:R-:W-:-:S02]  /*04f0*/  IADD3 R26, P1, PT, R22, R14, RZ ;  /* 0x0000000e161a7210 */ /* 0x001fc40007f3e0ff */
[----:B------:R0:W5:Y:S03]  /*0500*/  LDG.E R18, desc[UR4][R22.64] ;  /* 0x0000000416127981 */ /* 0x000166000c1e1900 */
[----:B------:R-:W-:Y:S02]  /*0510*/  IMAD.X R27, R23, 0x1, R7, P1 ;  /* 0x00000001171b7824 */ /* 0x000fe400008e0607 */
[----:B0-----:R-:W-:Y:S01]  /*0520*/  FADD R22, R16, R17 ;  /* 0x0000001110167221 */ /* 0x001fe20000000000 */
[----:B------:R-:W-:Y:S02]  /*0530*/  IADD3 R16, P1, PT, R26, R14, RZ ;  /* 0x0000000e1a107210 */ /* 0x000fe40007f3e0ff */
[----:B------:R-:W5:Y:S03]  /*0540*/  LDG.E R26, desc[UR4][R26.64] ;  /* 0x000000041a1a7981 */ /* 0x000f66000c1e1900 */
[----:B------:R-:W-:-:S05]  /*0550*/  IMAD.X R17, R27, 0x1, R7, P1 ;  /* 0x000000011b117824 */ /* 0x000fca00008e0607 */
[----:B------:R-:W5:Y:S01]  /*0560*/  LDG.E R16, desc[UR4][R16.64] ;  /* 0x0000000410107981 */ /* 0x000f62000c1e1900 */
[----:B------:R-:W-:-:S04]  /*0570*/  IADD3 R25, P1, PT, R25, -0x10, RZ ;  /* 0xfffffff019197810 */ /* 0x000fc80007f3e0ff */
[----:B------:R-:W-:Y:S02]  /*0580*/  IADD3.X R24, PT, PT, R24, -0x1, RZ, P1, !PT ;  /* 0xffffffff18187810 */ /* 0x000fe40000ffe4ff */
[----:B------:R-:W-:-:S04]  /*0590*/  ISETP.NE.U32.AND P1, PT, R25, RZ, PT ;  /* 0x000000ff1900720c */ /* 0x000fc80003f25070 */
[----:B------:R-:W-:Y:S02]  /*05a0*/  ISETP.NE.AND.EX P1, PT, R24, RZ, PT, P1 ;  /* 0x000000ff1800720c */ /* 0x000fe40003f25310 */
[----:B------:R-:W-:-:S05]  /*05b0*/  LEA R8, P2, R10, R8, 0x6 ;  /* 0x000000080a087211 */ /* 0x000fca00078430ff */
[----:B------:R-:W-:Y:S02]  /*05c0*/  IMAD.X R9, R9, 0x1, R6, P2 ;  /* 0x0000000109097824 */ /* 0x000fe400010e0606 */
[----:B--2---:R-:W-:-:S04]  /*05d0*/  FADD R21, R22, R21 ;  /* 0x0000001516157221 */ /* 0x004fc80000000000 */
[----:B---3--:R-:W-:-:S04]  /*05e0*/  FADD R4, R21, R4 ;  /* 0x0000000415047221 */ /* 0x008fc80000000000 */
[----:B----4-:R-:W-:-:S04]  /*05f0*/  FADD R19, R4, R19 ;  /* 0x0000001304137221 */ /* 0x010fc80000000000 */
[----:B------:R-:W-:-:S04]  /*0600*/  FADD R20, R19, R20 ;  /* 0x0000001413147221 */ /* 0x000fc80000000000 */
[----:B------:R-:W-:-:S04]  /*0610*/  FADD R5, R20, R5 ;  /* 0x0000000514057221 */ /* 0x000fc80000000000 */
[----:B-----5:R-:W-:-:S04]  /*0620*/  FADD R5, R5, R18 ;  /* 0x0000001205057221 */ /* 0x020fc80000000000 */
[----:B------:R-:W-:-:S04]  /*0630*/  FADD R5, R5, R26 ;  /* 0x0000001a05057221 */ /* 0x000fc80000000000 */
[----:B------:R-:W-:Y:S01]  /*0640*/  FADD R5, R5, R16 ;  /* 0x0000001005057221 */ /* 0x000fe20000000000 */
[----:B------:R-:W-:Y:S06]  /*0650*/  @P1 BRA `(.L_x_1) ;  /* 0xfffffff800ec1947 */ /* 0x000fec000383ffff */
.L_x_0:
[----:B------:R-:W-:Y:S05]  /*0660*/  @!P0 BRA `(.L_x_2) ;  /* 0x0000000400a08947 */ /* 0x000fea0003800000 */
[----:B------:R-:W-:Y:S02]  /*0670*/  ISETP.GE.U32.AND P1, PT, R0, 0x8, PT ;  /* 0x000000080000780c */ /* 0x000fe40003f26070 */
[----:B------:R-:W-:Y:S02]  /*0680*/  LOP3.LUT R24, R10, 0x7, RZ, 0xc0, !PT ;  /* 0x000000070a187812 */ /* 0x000fe400078ec0ff */
[----:B------:R-:W-:Y:S02]  /*0690*/  ISETP.GE.U32.AND.EX P1, PT, RZ, RZ, PT, P1 ;  /* 0x000000ffff00720c */ /* 0x000fe40003f26110 */
[----:B------:R-:W-:-:S04]  /*06a0*/  ISETP.NE.U32.AND P0, PT, R24, RZ, PT ;  /* 0x000000ff1800720c */ /* 0x000fc80003f05070 */
[----:B------:R-:W-:-:S07]  /*06b0*/  ISETP.NE.AND.EX P0, PT, RZ, RZ, PT, P0 ;  /* 0x000000ffff00720c */ /* 0x000fce0003f05300 */
[----:B------:R-:W-:Y:S06]  /*06c0*/  @!P1 BRA `(.L_x_3) ;  /* 0x0000000000a49947 */ /* 0x000fec0003800000 */
[----:B------:R-:W0:Y:S01]  /*06d0*/  LDCU.64 UR6, c[0x0][0x380] ;  /* 0x00007000ff0677ac */ /* 0x000e220008000a00 */
[-C--:B------:R-:W-:Y:S01]  /*06e0*/  IMAD R0, R3, R10.reuse, RZ ;  /* 0x0000000a03007224 */ /* 0x080fe200078e02ff */
[----:B------:R-:W-:Y:S01]  /*06f0*/  SHF.L.U64.HI R19, R10, 0x2, R11 ;  /* 0x000000020a137819 */ /* 0x000fe2000001020b */
[----:B------:R-:W-:-:S04]  /*0700*/  IMAD.WIDE.U32 R6, R2, R10, R12 ;  /* 0x0000000a02067225 */ /* 0x000fc800078e000c */
[----:B------:R-:W-:Y:S02]  /*0710*/  IMAD R9, R2, R11, R0 ;  /* 0x0000000b02097224 */ /* 0x000fe400078e0200 */
[----:B------:R-:W-:-:S03]  /*0720*/  IMAD.SHL.U32 R17, R10, 0x4, RZ ;  /* 0x000000040a117824 */ /* 0x000fc600078e00ff */
[----:B------:R-:W-:Y:S02]  /*0730*/  IADD3 R7, PT, PT, R7, R9, RZ ;  /* 0x0000000907077210 */ /* 0x000fe40007ffe0ff */
[----:B0-----:R-:W-:-:S04]  /*0740*/  LEA R26, P2, R6, UR6, 0x2 ;  /* 0x00000006061a7c11 */ /* 0x001fc8000f8410ff */
[----:B------:R-:W-:Y:S02]  /*0750*/  IADD3 R22, P1, PT, R17, R26, RZ ;  /* 0x0000001a11167210 */ /* 0x000fe40007f3e0ff */
[----:B------:R-:W-:Y:S02]  /*0760*/  LEA.HI.X R27, R6, UR7, R7, 0x2, P2 ;  /* 0x00000007061b7c11 */ /* 0x000fe400090f1407 */
[----:B------:R-:W-:-:S03]  /*0770*/  IADD3 R20, P2, PT, R22, R17, RZ ;  /* 0x0000001116147210 */ /* 0x000fc60007f5e0ff */
[----:B------:R-:W-:Y:S01]  /*0780*/  IMAD.X R23, R19, 0x1, R27, P1 ;  /* 0x0000000113177824 */ /* 0x000fe200008e061b */
[----:B------:R-:W2:Y:S01]  /*0790*/  LDG.E R0, desc[UR4][R26.64] ;  /* 0x000000041a007981 */ /* 0x000ea2000c1e1900 */
[-C--:B------:R-:W-:Y:S02]  /*07a0*/  IADD3 R14, P1, PT, R20, R17.reuse, RZ ;  /* 0x00000011140e7210 */ /* 0x080fe40007f3e0ff */
[--C-:B------:R-:W-:Y:S01]  /*07b0*/  IMAD.X R21, R23, 0x1, R19.reuse, P2 ;  /* 0x0000000117157824 */ /* 0x100fe200010e0613 */
[----:B------:R-:W3:Y:S01]  /*07c0*/  LDG.E R4, desc[UR4][R22.64] ;  /* 0x0000000416047981 */ /* 0x000ee2000c1e1900 */
[-C--:B------:R-:W-:Y:S02]  /*07d0*/  IADD3 R6, P2, PT, R14, R17.reuse, RZ ;  /* 0x000000110e067210 */ /* 0x080fe40007f5e0ff */
[----:B------:R-:W-:Y:S01]  /*07e0*/  IMAD.X R15, R21, 0x1, R19, P1 ;  /* 0x00000001150f7824 */ /* 0x000fe200008e0613 */
[----:B------:R-:W4:Y:S01]  /*07f0*/  LDG.E R20, desc[UR4][R20.64] ;  /* 0x0000000414147981 */ /* 0x000f22000c1e1900 */
[----:B------:R-:W-:-:S02]  /*0800*/  IADD3 R8, P1, PT, R6, R17, RZ ;  /* 0x0000001106087210 */ /* 0x000fc40007f3e0ff */
[----:B------:R-:W-:Y:S01]  /*0810*/  IMAD.X R7, R15, 0x1, R19, P2 ;  /* 0x000000010f077824 */ /* 0x000fe200010e0613 */
[----:B------:R-:W5:Y:S01]  /*0820*/  LDG.E R14, desc[UR4][R14.64] ;  /* 0x000000040e0e7981 */ /* 0x000f62000c1e1900 */
[----:B------:R-:W-:-:S03]  /*0830*/  IADD3 R16, P2, PT, R8, R17, RZ ;  /* 0x0000001108107210 */ /* 0x000fc60007f5e0ff */
[----:B------:R-:W-:Y:S01]  /*0840*/  IADD3.X R9, PT, PT, R7, R19, RZ, P1, !PT ;  /* 0x0000001307097210 */ /* 0x000fe20000ffe4ff */
[----:B------:R-:W5:Y:S01]  /*0850*/  LDG.E R6, desc[UR4][R6.64] ;  /* 0x0000000406067981 */ /* 0x000f62000c1e1900 */
[----:B------:R-:W-:-:S03]  /*0860*/  IADD3 R18, P1, PT, R16, R17, RZ ;  /* 0x0000001110127210 */ /* 0x000fc60007f3e0ff */
[--C-:B------:R-:W-:Y:S01]  /*0870*/  IMAD.X R17, R9, 0x1, R19.reuse, P2 ;  /* 0x0000000109117824 */ /* 0x100fe200010e0613 */
[----:B------:R-:W5:Y:S03]  /*0880*/  LDG.E R8, desc[UR4][R8.64] ;  /* 0x0000000408087981 */ /* 0x000f66000c1e1900 */
[----:B------:R-:W-:Y:S01]  /*0890*/  IMAD.X R19, R17, 0x1, R19, P1 ;  /* 0x0000000111137824 */ /* 0x000fe200008e0613 */
[----:B------:R-:W5:Y:S04]  /*08a0*/  LDG.E R16, desc[UR4][R16.64] ;  /* 0x0000000410107981 */ /* 0x000f68000c1e1900 */
[----:B------:R-:W5:Y:S01]  /*08b0*/  LDG.E R18, desc[UR4][R18.64] ;  /* 0x0000000412127981 */ /* 0x000f62000c1e1900 */
[----:B------:R-:W-:-:S05]  /*08c0*/  IADD3 R2, P1, PT, R2, 0x8, RZ ;  /* 0x0000000802027810 */ /* 0x000fca0007f3e0ff */
[----:B------:R-:W-:Y:S02]  /*08d0*/  IMAD.X R3, RZ, RZ, R3, P1 ;  /* 0x000000ffff037224 */ /* 0x000fe400008e0603 */
[----:B--2---:R-:W-:-:S04]  /*08e0*/  FADD R5, R5, R0 ;  /* 0x0000000005057221 */ /* 0x004fc80000000000 */
[----:B---3--:R-:W-:-:S04]  /*08f0*/  FADD R5, R5, R4 ;  /* 0x0000000405057221 */ /* 0x008fc80000000000 */
[----:B----4-:R-:W-:-:S04]  /*0900*/  FADD R5, R5, R20 ;  /* 0x0000001405057221 */ /* 0x010fc80000000000 */
[----:B-----5:R-:W-:-:S04]  /*0910*/  FADD R5, R5, R14 ;  /* 0x0000000e05057221 */ /* 0x020fc80000000000 */
[----:B------:R-:W-:-:S04]  /*0920*/  FADD R5, R5, R6 ;  /* 0x0000000605057221 */ /* 0x000fc80000000000 */
[----:B------:R-:W-:-:S04]  /*0930*/  FADD R5, R5, R8 ;  /* 0x0000000805057221 */ /* 0x000fc80000000000 */
[----:B------:R-:W-:-:S04]  /*0940*/  FADD R5, R5, R16 ;  /* 0x0000001005057221 */ /* 0x000fc80000000000 */
[----:B------:R-:W-:-:S07]  /*0950*/  FADD R5, R5, R18 ;  /* 0x0000001205057221 */ /* 0x000fce0000000000 */
.L_x_3:
[----:B------:R-:W-:Y:S05]  /*0960*/  @!P0 BRA `(.L_x_2) ;  /* 0x0000000000e08947 */ /* 0x000fea0003800000 */
[----:B------:R-:W-:Y:S01]  /*0970*/  ISETP.GE.U32.AND P1, PT, R24, 0x4, PT ;  /* 0x000000041800780c */ /* 0x000fe20003f26070 */
[----:B------:R-:W-:Y:S01]  /*0980*/  IMAD.MOV.U32 R4, RZ, RZ, RZ ;  /* 0x000000ffff047224 */ /* 0x000fe200078e00ff */
[----:B------:R-:W-:Y:S02]  /*0990*/  LOP3.LUT R0, R10, 0x3, RZ, 0xc0, !PT ;  /* 0x000000030a007812 */ /* 0x000fe400078ec0ff */
[----:B------:R-:W-:Y:S02]  /*09a0*/  ISETP.GE.U32.AND.EX P1, PT, RZ, RZ, PT, P1 ;  /* 0x000000ffff00720c */ /* 0x000fe40003f26110 */
[----:B------:R-:W-:-:S04]  /*09b0*/  ISETP.NE.U32.AND P0, PT, R0, RZ, PT ;  /* 0x000000ff0000720c */ /* 0x000fc80003f05070 */
[----:B------:R-:W-:-:S07]  /*09c0*/  ISETP.NE.AND.EX P0, PT, R4, RZ, PT, P0 ;  /* 0x000000ff0400720c */ /* 0x000fce0003f05300 */
[----:B------:R-:W-:Y:S06]  /*09d0*/  @!P1 BRA `(.L_x_4) ;  /* 0x00000000006c9947 */ /* 0x000fec0003800000 */
[----:B------:R-:W0:Y:S01]  /*09e0*/  LDCU.64 UR6, c[0x0][0x380] ;  /* 0x00007000ff0677ac */ /* 0x000e220008000a00 */
[----:B------:R-:W-:Y:S01]  /*09f0*/  MOV R8, R12 ;  /* 0x0000000c00087202 */ /* 0x000fe20000000f00 */
[-C--:B------:R-:W-:Y:S01]  /*0a00*/  IMAD R6, R3, R10.reuse, RZ ;  /* 0x0000000a03067224 */ /* 0x080fe200078e02ff */
[----:B------:R-:W-:Y:S01]  /*0a10*/  SHF.L.U64.HI R17, R10, 0x2, R11 ;  /* 0x000000020a117819 */ /* 0x000fe2000001020b */
[----:B------:R-:W-:Y:S02]  /*0a20*/  IMAD.MOV.U32 R9, RZ, RZ, R13 ;  /* 0x000000ffff097224 */ /* 0x000fe400078e000d */
[C---:B------:R-:W-:Y:S02]  /*0a30*/  IMAD R7, R2.reuse, R11, R6 ;  /* 0x0000000b02077224 */ /* 0x040fe400078e0206 */
[----:B------:R-:W-:-:S04]  /*0a40*/  IMAD.WIDE.U32 R8, R2, R10, R8 ;  /* 0x0000000a02087225 */ /* 0x000fc800078e0008 */
[----:B------:R-:W-:Y:S02]  /*0a50*/  IMAD.SHL.U32 R19, R10, 0x4, RZ ;  /* 0x000000040a137824 */ /* 0x000fe400078e00ff */
[----:B------:R-:W-:Y:S01]  /*0a60*/  IMAD.IADD R7, R9, 0x1, R7 ;  /* 0x0000000109077824 */ /* 0x000fe200078e0207 */
[----:B0-----:R-:W-:-:S04]  /*0a70*/  LEA R14, P2, R8, UR6, 0x2 ;  /* 0x00000006080e7c11 */ /* 0x001fc8000f8410ff */
[----:B------:R-:W-:Y:S02]  /*0a80*/  IADD3 R6, P1, PT, R19, R14, RZ ;  /* 0x0000000e13067210 */ /* 0x000fe40007f3e0ff */
[----:B------:R-:W-:Y:S02]  /*0a90*/  LEA.HI.X R15, R8, UR7, R7, 0x2, P2 ;  /* 0x00000007080f7c11 */ /* 0x000fe400090f1407 */
[----:B------:R-:W-:-:S03]  /*0aa0*/  IADD3 R8, P2, PT, R6, R19, RZ ;  /* 0x0000001306087210 */ /* 0x000fc60007f5e0ff */
[----:B------:R-:W-:Y:S01]  /*0ab0*/  IMAD.X R7, R17, 0x1, R15, P1 ;  /* 0x0000000111077824 */ /* 0x000fe200008e060f */
[----:B------:R-:W2:Y:S01]  /*0ac0*/  LDG.E R14, desc[UR4][R14.64] ;  /* 0x000000040e0e7981 */ /* 0x000ea2000c1e1900 */
[----:B------:R-:W-:-:S03]  /*0ad0*/  IADD3 R16, P1, PT, R8, R19, RZ ;  /* 0x0000001308107210 */ /* 0x000fc60007f3e0ff */
[----:B------:R-:W-:Y:S01]  /*0ae0*/  IADD3.X R9, PT, PT, R7, R17, RZ, P2, !PT ;  /* 0x0000001107097210 */ /* 0x000fe200017fe4ff */
[----:B------:R-:W3:Y:S04]  /*0af0*/  LDG.E R6, desc[UR4][R6.64] ;  /* 0x0000000406067981 */ /* 0x000ee8000c1e1900 */
[----:B------:R-:W-:Y:S01]  /*0b00*/  IMAD.X R17, R9, 0x1, R17, P1 ;  /* 0x0000000109117824 */ /* 0x000fe200008e0611 */
[----:B------:R-:W4:Y:S04]  /*0b10*/  LDG.E R8, desc[UR4][R8.64] ;  /* 0x0000000408087981 */ /* 0x000f28000c1e1900 */
[----:B------:R-:W5:Y:S01]  /*0b20*/  LDG.E R16, desc[UR4][R16.64] ;  /* 0x0000000410107981 */ /* 0x000f62000c1e1900 */
[----:B------:R-:W-:-:S05]  /*0b30*/  IADD3 R2, P1, PT, R2, 0x4, RZ ;  /* 0x0000000402027810 */ /* 0x000fca0007f3e0ff */
[----:B------:R-:W-:Y:S02]  /*0b40*/  IMAD.X R3, RZ, RZ, R3, P1 ;  /* 0x000000ffff037224 */ /* 0x000fe400008e0603 */
[----:B--2---:R-:W-:-:S04]  /*0b50*/  FADD R5, R5, R14 ;  /* 0x0000000e05057221 */ /* 0x004fc80000000000 */
[----:B---3--:R-:W-:-:S04]  /*0b60*/  FADD R5, R5, R6 ;  /* 0x0000000605057221 */ /* 0x008fc80000000000 */
[----:B----4-:R-:W-:-:S04]  /*0b70*/  FADD R5, R5, R8 ;  /* 0x0000000805057221 */ /* 0x010fc80000000000 */
[----:B-----5:R-:W-:-:S07]  /*0b80*/  FADD R5, R5, R16 ;  /* 0x0000001005057221 */ /* 0x020fce0000000000 */
.L_x_4:
[----:B------:R-:W-:Y:S05]  /*0b90*/  @!P0 BRA `(.L_x_2) ;  /* 0x0000000000548947 */ /* 0x000fea0003800000 */
[----:B------:R-:W0:Y:S01]  /*0ba0*/  LDCU.64 UR6, c[0x0][0x380] ;  /* 0x00007000ff0677ac */ /* 0x000e220008000a00 */
[-C--:B------:R-:W-:Y:S02]  /*0bb0*/  IMAD R3, R3, R10.reuse, RZ ;  /* 0x0000000a03037224 */ /* 0x080fe400078e02ff */
[----:B------:R-:W-:Y:S02]  /*0bc0*/  IMAD.MOV.U32 R6, RZ, RZ, R12 ;  /* 0x000000ffff067224 */ /* 0x000fe400078e000c */
[----:B------:R-:W-:Y:S02]  /*0bd0*/  IMAD.MOV.U32 R7, RZ, RZ, R13 ;  /* 0x000000ffff077224 */ /* 0x000fe400078e000d */
[----:B------:R-:W-:Y:S01]  /*0be0*/  IMAD R3, R2, R11, R3 ;  /* 0x0000000b02037224 */ /* 0x000fe200078e0203 */
[----:B------:R-:W-:Y:S01]  /*0bf0*/  SHF.L.U64.HI R11, R10, 0x2, R11 ;  /* 0x000000020a0b7819 */ /* 0x000fe2000001020b */
[----:B------:R-:W-:-:S05]  /*0c00*/  IMAD.WIDE.U32 R6, R2, R10, R6 ;  /* 0x0000000a02067225 */ /* 0x000fca00078e0006 */
[----:B------:R-:W-:Y:S02]  /*0c10*/  IADD3 R3, PT, PT, R7, R3, RZ ;  /* 0x0000000307037210 */ /* 0x000fe40007ffe0ff */
[----:B0-----:R-:W-:-:S04]  /*0c20*/  LEA R9, P0, R6, UR6, 0x2 ;  /* 0x0000000606097c11 */ /* 0x001fc8000f8010ff */
[----:B------:R-:W-:-:S09]  /*0c30*/  LEA.HI.X R6, R6, UR7, R3, 0x2, P0 ;  /* 0x0000000706067c11 */ /* 0x000fd200080f1403 */
.L_x_5:
[----:B------:R-:W-:Y:S02]  /*0c40*/  IMAD.MOV.U32 R2, RZ, RZ, R9 ;  /* 0x000000ffff027224 */ /* 0x000fe400078e0009 */
[----:B------:R-:W-:-:S05]  /*0c50*/  IMAD.MOV.U32 R3, RZ, RZ, R6 ;  /* 0x000000ffff037224 */ /* 0x000fca00078e0006 */
[----:B------:R-:W2:Y:S01]  /*0c60*/  LDG.E R2, desc[UR4][R2.64] ;  /* 0x0000000402027981 */ /* 0x000ea2000c1e1900 */
[----:B------:R-:W-:Y:S02]  /*0c70*/  IADD3 R0, P0, PT, R0, -0x1, RZ ;  /* 0xffffffff00007810 */ /* 0x000fe40007f1e0ff */
[----:B------:R-:W-:Y:S02]  /*0c80*/  LEA R9, P1, R10, R9, 0x2 ;  /* 0x000000090a097211 */ /* 0x000fe400078210ff */
[----:B------:R-:W-:Y:S02]  /*0c90*/  IADD3.X R4, PT, PT, R4, -0x1, RZ, P0, !PT ;  /* 0xffffffff04047810 */ /* 0x000fe400007fe4ff */
[----:B------:R-:W-:Y:S01]  /*0ca0*/  ISETP.NE.U32.AND P0, PT, R0, RZ, PT ;  /* 0x000000ff0000720c */ /* 0x000fe20003f05070 */
[----:B------:R-:W-:-:S03]  /*0cb0*/  IMAD.X R6, R6, 0x1, R11, P1 ;  /* 0x0000000106067824 */ /* 0x000fc600008e060b */
[----:B------:R-:W-:Y:S01]  /*0cc0*/  ISETP.NE.AND.EX P0, PT, R4, RZ, PT, P0 ;  /* 0x000000ff0400720c */ /* 0x000fe20003f05300 */
[----:B--2---:R-:W-:-:S12]  /*0cd0*/  FADD R5, R2, R5 ;  /* 0x0000000502057221 */ /* 0x004fd80000000000 */
[----:B------:R-:W-:Y:S05]  /*0ce0*/  @P0 BRA `(.L_x_5) ;  /* 0xfffffffc00d40947 */ /* 0x000fea000383ffff */
.L_x_2:
[----:B------:R-:W0:Y:S02]  /*0cf0*/  LDCU.64 UR6, c[0x0][0x388] ;  /* 0x00007100ff0677ac */ /* 0x000e240008000a00 */
[----:B0-----:R-:W-:-:S04]  /*0d00*/  LEA R2, P0, R12, UR6, 0x2 ;  /* 0x000000060c027c11 */ /* 0x001fc8000f8010ff */
[----:B------:R-:W-:-:S05]  /*0d10*/  LEA.HI.X R3, R12, UR7, R13, 0x2, P0 ;  /* 0x000000070c037c11 */ /* 0x000fca00080f140d */
[----:B------:R-:W-:Y:S01]  /*0d20*/  STG.E desc[UR4][R2.64], R5 ;  /* 0x0000000502007986 */ /* 0x000fe2000c101904 */
[----:B------:R-:W-:Y:S05]  /*0d30*/  EXIT ;  /* 0x000000000000794d */ /* 0x000fea0003800000 */
.L_x_6:
[----:B------:R-:W-:-:S00]  /*0d40*/  BRA `(.L_x_6) ;  /* 0xfffffffc00fc7947 */ /* 0x000fc0000383ffff */
[----:B------:R-:W-:-:S00]  /*0d50*/  NOP ;  /* 0x0000000000007918 */ /* 0x000fc00000000000 */
        /* <DEDUP_REMOVED lines=10> */
.L_x_15:


//--------------------- .text._Z8row_sumsPKfPfm   --------------------------
	.section	.text._Z8row_sumsPKfPfm,"ax",@progbits
	.align	128
        .global         _Z8row_sumsPKfPfm
        .type           _Z8row_sumsPKfPfm,@function
        .size           _Z8row_sumsPKfPfm,(.L_x_16 - _Z8row_sumsPKfPfm)
        .other          _Z8row_sumsPKfPfm,@"STO_CUDA_ENTRY STV_DEFAULT"
_Z8row_sumsPKfPfm:
.text._Z8row_sumsPKfPfm:
[----:B------:R-:W0:Y:S01]  /*0000*/  LDC R1, c[0x0][0x37c] ;  /* 0x0000df00ff017b82 */ /* 0x000e220000000800 */
[----:B------:R-:W1:Y:S01]  /*0010*/  S2R R2, SR_TID.X ;  /* 0x0000000000027919 */ /* 0x000e620000002100 */
[----:B------:R-:W2:Y:S01]  /*0020*/  LDCU UR5, c[0x0][0x2fc] ;  /* 0x00005f80ff0577ac */ /* 0x000ea20008000800 */
[----:B0-----:R-:W-:Y:S01]  /*0030*/  VIADD R1, R1, 0xfffffff8 ;  /* 0xfffffff801017836 */ /* 0x001fe20000000000 */
[----:B------:R-:W-:Y:S01]  /*0040*/  MOV R0, 0x8 ;  /* 0x0000000800007802 */ /* 0x000fe20000000f00 */
[----:B------:R-:W1:Y:S01]  /*0050*/  S2R R3, SR_CTAID.X ;  /* 0x0000000000037919 */ /* 0x000e620000002500 */
[----:B------:R-:W1:Y:S02]  /*0060*/  LDCU UR6, c[0x0][0x360] ;  /* 0x00006c00ff0677ac */ /* 0x000e640008000800 */
[----:B------:R0:W3:Y:S01]  /*0070*/  LDC.64 R8, c[0x4][R0] ;  /* 0x0100000000087b82 */ /* 0x0000e20000000a00 */
[----:B------:R-:W4:Y:S02]  /*0080*/  LDCU UR4, c[0x0][0x2f8] ;  /* 0x00005f00ff0477ac */ /* 0x000f240008000800 */
[----:B----4-:R-:W-:-:S05]  /*0090*/  IADD3 R6, P0, PT, R1, UR4, RZ ;  /* 0x0000000401067c10 */ /* 0x010fca000ff1e0ff */
[----:B--2---:R-:W-:Y:S02]  /*00a0*/  IMAD.X R7, RZ, RZ, UR5, P0 ;  /* 0x00000005ff077e24 */ /* 0x004fe400080e06ff */
[----:B-1----:R-:W-:Y:S01]  /*00b0*/  IMAD R2, R3, UR6, R2 ;  /* 0x0000000603027c24 */ /* 0x002fe2000f8e0202 */
[----:B------:R-:W1:Y:S04]  /*00c0*/  LDCU.64 UR6, c[0x4][URZ] ;  /* 0x01000000ff0677ac */ /* 0x000e680008000a00 */
[----:B------:R0:W-:Y:S01]  /*00d0*/  STL [R1], R2 ;  /* 0x0000000201007387 */ /* 0x0001e20000100800 */
[----:B-1----:R-:W-:Y:S02]  /*00e0*/  IMAD.U32 R4, RZ, RZ, UR6 ;  /* 0x00000006ff047e24 */ /* 0x002fe4000f8e00ff */
[----:B0--3--:R-:W-:-:S07]  /*00f0*/  IMAD.U32 R5, RZ, RZ, UR7 ;  /* 0x00000007ff057e24 */ /* 0x009fce000f8e00ff */
[----:B------:R-:W-:-:S07]  /*0100*/  LEPC R20, `(.L_x_7) ;  /* 0x000000001014794e */ /* 0x000fce0000000000 */
[----:B------:R-:W-:Y:S05]  /*0110*/  CALL.ABS.NOINC R8 ;  /* 0x0000000008007343 */ /* 0x000fea0003c00000 */
.L_x_7:
[----:B------:R-:W0:Y:S01]  /*0120*/  LDC.64 R4, c[0x0][0x390] ;  /* 0x0000e400ff047b82 */ /* 0x000e220000000a00 */
[----:B------:R-:W-:Y:S02]  /*0130*/  SHF.R.S32.HI R3, RZ, 0x1f, R2 ;  /* 0x0000001fff037819 */ /* 0x000fe40000011402 */
[----:B0-----:R-:W-:-:S04]  /*0140*/  ISETP.GE.U32.AND P0, PT, R2, R4, PT ;  /* 0x000000040200720c */ /* 0x001fc80003f06070 */
[----:B------:R-:W-:-:S13]  /*0150*/  ISETP.GE.U32.AND.EX P0, PT, R3, R5, PT, P0 ;  /* 0x000000050300720c */ /* 0x000fda0003f06100 */
[----:B------:R-:W-:Y:S05]  /*0160*/  @P0 EXIT ;  /* 0x000000000000094d */ /* 0x000fea0003800000 */
[----:B------:R-:W0:Y:S01]  /*0170*/  LDC.64 R16, c[0x0][0x358] ;  /* 0x0000d600ff107b82 */ /* 0x000e220000000a00 */
[C---:B------:R-:W-:Y:S01]  /*0180*/  ISETP.GE.U32.AND P1, PT, R4.reuse, 0x10, PT ;  /* 0x000000100400780c */ /* 0x040fe20003f26070 */
[----:B------:R-:W-:Y:S01]  /*0190*/  IMAD.MOV.U32 R0, RZ, RZ, RZ ;  /* 0x000000ffff007224 */ /* 0x000fe200078e00ff */
[----:B------:R-:W-:Y:S01]  /*01a0*/  LOP3.LUT R24, R4, 0xf, RZ, 0xc0, !PT ;  /* 0x0000000f04187812 */ /* 0x000fe200078ec0ff */
[----:B------:R-:W-:Y:S01]  /*01b0*/  IMAD.MOV.U32 R8, RZ, RZ, RZ ;  /* 0x000000ffff087224 */ /* 0x000fe200078e00ff */
[----:B------:R-:W-:Y:S01]  /*01c0*/  ISETP.GE.U32.AND.EX P1, PT, R5, RZ, PT, P1 ;  /* 0x000000ff0500720c */ /* 0x000fe20003f26110 */
[----:B------:R-:W-:Y:S01]  /*01d0*/  IMAD.MOV.U32 R5, RZ, RZ, RZ ;  /* 0x000000ffff057224 */ /* 0x000fe200078e00ff */
[----:B------:R-:W-:-:S04]  /*01e0*/  ISETP.NE.U32.AND P0, PT, R24, RZ, PT ;  /* 0x000000ff1800720c */ /* 0x000fc80003f05070 */
[----:B------:R-:W-:-:S07]  /*01f0*/  ISETP.NE.AND.EX P0, PT, RZ, RZ, PT, P0 ;  /* 0x000000ffff00720c */ /* 0x000fce0003f05300 */
[----:B------:R-:W-:Y:S06]  /*0200*/  @!P1 BRA `(.L_x_8) ;  /* 0x0000000000f09947 */ /* 0x000fec0003800000 */
[----:B------:R-:W1:Y:S01]  /*0210*/  LDCU.64 UR4, c[0x0][0x380] ;  /* 0x00007000ff0477ac */ /* 0x000e620008000a00 */
[----:B------:R-:W-:Y:S01]  /*0220*/  LOP3.LUT R5, R4, 0xfffffff0, RZ, 0xc0, !PT ;  /* 0xfffffff004057812 */ /* 0x000fe200078ec0ff */
[----:B------:R-:W-:Y:S01]  /*0230*/  BSSY.RECONVERGENT B0, `(.L_x_8) ;  /* 0x0000039000007945 */ /* 0x000fe20003800200 */
[----:B------:R-:W-:Y:S01]  /*0240*/  IMAD.MOV.U32 R0, RZ, RZ, RZ ;  /* 0x000000ffff007224 */ /* 0x000fe200078e00ff */
[----:B------:R-:W2:Y:S02]  /*0250*/  LDCU UR6, c[0x0][0x394] ;  /* 0x00007280ff0677ac */ /* 0x000ea40008000800 */
[----:B------:R-:W-:Y:S01]  /*0260*/  IMAD.MOV.U32 R9, RZ, RZ, R5 ;  /* 0x000000ffff097224 */ /* 0x000fe200078e0005 */
[----:B-1----:R-:W-:-:S04]  /*0270*/  LEA R6, P1, R2, UR4, 0x10 ;  /* 0x0000000402067c11 */ /* 0x002fc8000f8280ff */
[----:B------:R-:W-:Y:S01]  /*0280*/  IADD3 R6, P2, PT, R6, 0x20, RZ ;  /* 0x0000002006067810 */ /* 0x000fe20007f5e0ff */
[----:B--2---:R-:W-:Y:S01]  /*0290*/  IMAD.U32 R8, RZ, RZ, UR6 ;  /* 0x00000006ff087e24 */ /* 0x004fe2000f8e00ff */
[----:B------:R-:W-:Y:S01]  /*02a0*/  LEA.HI.X R7, R2, UR5, R3, 0x10, P1 ;  /* 0x0000000502077c11 */ /* 0x000fe200088f8403 */
[----:B------:R-:W-:-:S04]  /*02b0*/  IMAD.U32 R25, RZ, RZ, UR6 ;  /* 0x00000006ff197e24 */ /* 0x000fc8000f8e00ff */
[----:B------:R-:W-:-:S07]  /*02c0*/  IMAD.X R7, RZ, RZ, R7, P2 ;  /* 0x000000ffff077224 */ /* 0x000fce00010e0607 */
.L_x_9:
[C---:B0-----:R-:W-:Y:S02]  /*02d0*/  R2UR UR4, R16.reuse ;  /* 0x00000000100472ca */ /* 0x041fe400000e0000 */
[C---:B------:R-:W-:Y:S02]  /*02e0*/  R2UR UR5, R17.reuse ;  /* 0x00000000110572ca */ /* 0x040fe400000e0000 */
[C---:B------:R-:W-:Y:S02]  /*02f0*/  R2UR UR6, R16.reuse ;  /* 0x00000000100672ca */ /* 0x040fe400000e0000 */
[C---:B------:R-:W-:Y:S02]  /*0300*/  R2UR UR7, R17.reuse ;  /* 0x00000000110772ca */ /* 0x040fe400000e0000 */
[----:B------:R-:W-:Y:S02]  /*0310*/  R2UR UR8, R16 ;  /* 0x00000000100872ca */ /* 0x000fe400000e0000 */
[----:B------:R-:W-:-:S05]  /*0320*/  R2UR UR9, R17 ;  /* 0x00000000110972ca */ /* 0x000fca00000e0000 */
[----:B------:R-:W2:Y:S04]  /*0330*/  LDG.E R23, desc[UR4][R6.64+-0x20] ;  /* 0xffffe00406177981 */ /* 0x000ea8000c1e1900 */
[----:B------:R-:W3:Y:S04]  /*0340*/  LDG.E R26, desc[UR6][R6.64+-0x1c] ;  /* 0xffffe406061a7981 */ /* 0x000ee8000c1e1900 */
[----:B------:R-:W4:Y:S01]  /*0350*/  LDG.E R22, desc[UR8][R6.64+-0x18] ;  /* 0xffffe80806167981 */ /* 0x000f22000c1e1900 */
[----:B------:R-:W-:Y:S02]  /*0360*/  R2UR UR10, R16 ;  /* 0x00000000100a72ca */ /* 0x000fe400000e0000 */
[----:B------:R-:W-:Y:S01]  /*0370*/  R2UR UR11, R17 ;  /* 0x00000000110b72ca */ /* 0x000fe200000e0000 */
[----:B------:R-:W5:Y:S04]  /*0380*/  LDG.E R10, desc[UR4][R6.64+-0x14] ;  /* 0xffffec04060a7981 */ /* 0x000f68000c1e1900 */
        /* <DEDUP_REMOVED lines=8> */
[----:B------:R-:W5:Y:S01]  /*0410*/  LDG.E R21, desc[UR6][R6.64+0x10] ;  /* 0x0000100606157981 */ /* 0x000f62000c1e1900 */
[----:B--2---:R-:W-:-:S03]  /*0420*/  FADD R23, R23, R0 ;  /* 0x0000000017177221 */ /* 0x004fc60000000000 */
[----:B------:R-:W2:Y:S01]  /*0430*/  LDG.E R0, desc[UR8][R6.64+0x14] ;  /* 0x0000140806007981 */ /* 0x000ea2000c1e1900 */
[----:B---3--:R-:W-:-:S03]  /*0440*/  FADD R27, R23, R26 ;  /* 0x0000001a171b7221 */ /* 0x008fc60000000000 */
[----:B------:R-:W3:Y:S01]  /*0450*/  LDG.E R23, desc[UR10][R6.64+0x18] ;  /* 0x0000180a06177981 */ /* 0x000ee2000c1e1900 */
[----:B----4-:R-:W-:-:S03]  /*0460*/  FADD R27, R27, R22 ;  /* 0x000000161b1b7221 */ /* 0x010fc60000000000 */
[----:B------:R0:W4:Y:S01]  /*0470*/  LDG.E R22, desc[UR4][R6.64+0x1c] ;  /* 0x00001c0406167981 */ /* 0x000122000c1e1900 */
[----:B------:R-:W-:Y:S01]  /*0480*/  IADD3 R9, P1, PT, R9, -0x10, RZ ;  /* 0xfffffff009097810 */ /* 0x000fe20007f3e0ff */
[----:B-----5:R-:W-:-:S03]  /*0490*/  FADD R10, R27, R10 ;  /* 0x0000000a1b0a7221 */ /* 0x020fc60000000000 */
[----:B------:R-:W-:Y:S01]  /*04a0*/  IADD3.X R25, PT, PT, R25, -0x1, RZ, P1, !PT ;  /* 0xffffffff19197810 */ /* 0x000fe20000ffe4ff */
[----:B------:R-:W-:Y:S01]  /*04b0*/  FADD R11, R10, R11 ;  /* 0x0000000b0a0b7221 */ /* 0x000fe20000000000 */
[----:B------:R-:W-:-:S03]  /*04c0*/  ISETP.NE.U32.AND P1, PT, R9, RZ, PT ;  /* 0x000000ff0900720c */ /* 0x000fc60003f25070 */
[----:B------:R-:W-:Y:S01]  /*04d0*/  FADD R12, R11, R12 ;  /* 0x0000000c0b0c7221 */ /* 0x000fe20000000000 */
[----:B------:R-:W-:Y:S02]  /*04e0*/  ISETP.NE.AND.EX P1, PT, R25, RZ, PT, P1 ;  /* 0x000000ff1900720c */ /* 0x000fe40003f25310 */
[----:B0-----:R-:W-:Y:S01]  /*04f0*/  IADD3 R6, P2, PT, R6, 0x40, RZ ;  /* 0x0000004006067810 */ /* 0x001fe20007f5e0ff */
[----:B------:R-:W-:-:S04]  /*0500*/  FADD R13, R12, R13 ;  /* 0x0000000d0c0d7221 */ /* 0x000fc80000000000 */
[----:B------:R-:W-:Y:S01]  /*0510*/  FADD R14, R13, R14 ;  /* 0x0000000e0d0e7221 */ /* 0x000fe20000000000 */
[----:B------:R-:W-:-:S03]  /*0520*/  IMAD.X R7, RZ, RZ, R7, P2 ;  /* 0x000000ffff077224 */ /* 0x000fc600010e0607 */
[----:B------:R-:W-:-:S04]  /*0530*/  FADD R15, R14, R15 ;  /* 0x0000000f0e0f7221 */ /* 0x000fc80000000000 */
[----:B------:R-:W-:-:S04]  /*0540*/  FADD R18, R15, R18 ;  /* 0x000000120f127221 */ /* 0x000fc80000000000 */
[----:B------:R-:W-:-:S04]  /*0550*/  FADD R19, R18, R19 ;  /* 0x0000001312137221 */ /* 0x000fc80000000000 */
[----:B------:R-:W-:-:S04]  /*0560*/  FADD R20, R19, R20 ;  /* 0x0000001413147221 */ /* 0x000fc80000000000 */
[----:B------:R-:W-:-:S04]  /*0570*/  FADD R21, R20, R21 ;  /* 0x0000001514157221 */ /* 0x000fc80000000000 */
[----:B--2---:R-:W-:-:S04]  /*0580*/  FADD R0, R21, R0 ;  /* 0x0000000015007221 */ /* 0x004fc80000000000 */
[----:B---3--:R-:W-:-:S04]  /*0590*/  FADD R23, R0, R23 ;  /* 0x0000001700177221 */ /* 0x008fc80000000000 */
[----:B----4-:R-:W-:Y:S01]  /*05a0*/  FADD R0, R23, R22 ;  /* 0x0000001617007221 */ /* 0x010fe20000000000 */
[----:B------:R-:W-:Y:S06]  /*05b0*/  @P1 BRA `(.L_x_9) ;  /* 0xfffffffc00441947 */ /* 0x000fec000383ffff */
[----:B------:R-:W-:Y:S05]  /*05c0*/  BSYNC.RECONVERGENT B0 ;  /* 0x0000000000007941 */ /* 0x000fea0003800200 */
.L_x_8:
[C---:B------:R-:W-:Y:S01]  /*05d0*/  SHF.L.U64.HI R9, R2.reuse, 0xe, R3 ;  /* 0x0000000e02097819 */ /* 0x040fe20000010203 */
[----:B------:R-:W-:Y:S01]  /*05e0*/  IMAD.SHL.U32 R10, R2, 0x4000, RZ ;  /* 0x00004000020a7824 */ /* 0x000fe200078e00ff */
[----:B------:R-:W-:Y:S06]  /*05f0*/  @!P0 BRA `(.L_x_10) ;  /* 0x0000000400648947 */ /* 0x000fec0003800000 */
[----:B------:R-:W-:Y:S02]  /*0600*/  ISETP.GE.U32.AND P1, PT, R24, 0x8, PT ;  /* 0x000000081800780c */ /* 0x000fe40003f26070 */
[----:B------:R-:W-:Y:S02]  /*0610*/  LOP3.LUT R13, R4, 0x7, RZ, 0xc0, !PT ;  /* 0x00000007040d7812 */ /* 0x000fe400078ec0ff */
[----:B------:R-:W-:Y:S02]  /*0620*/  ISETP.GE.U32.AND.EX P1, PT, RZ, RZ, PT, P1 ;  /* 0x000000ffff00720c */ /* 0x000fe40003f26110 */
[----:B------:R-:W-:-:S04]  /*0630*/  ISETP.NE.U32.AND P0, PT, R13, RZ, PT ;  /* 0x000000ff0d00720c */ /* 0x000fc80003f05070 */
[----:B------:R-:W-:-:S07]  /*0640*/  ISETP.NE.AND.EX P0, PT, RZ, RZ, PT, P0 ;  /* 0x000000ffff00720c */ /* 0x000fce0003f05300 */
[----:B------:R-:W-:Y:S06]  /*0650*/  @!P1 BRA `(.L_x_11) ;  /* 0x00000000007c9947 */ /* 0x000fec0003800000 */
[----:B------:R-:W1:Y:S01]  /*0660*/  LDCU.64 UR4, c[0x0][0x380] ;  /* 0x00007000ff0477ac */ /* 0x000e620008000a00 */
[----:B------:R-:W-:Y:S02]  /*0670*/  IADD3 R7, P1, PT, R5, R10, RZ ;  /* 0x0000000a05077210 */ /* 0x000fe40007f3e0ff */
[----:B0-----:R-:W-:Y:S02]  /*0680*/  R2UR UR6, R16 ;  /* 0x00000000100672ca */ /* 0x001fe400000e0000 */
[C---:B------:R-:W-:Y:S01]  /*0690*/  R2UR UR7, R17.reuse ;  /* 0x00000000110772ca */ /* 0x040fe200000e0000 */
[----:B------:R-:W-:Y:S01]  /*06a0*/  IMAD.X R12, R8, 0x1, R9, P1 ;  /* 0x00000001080c7824 */ /* 0x000fe200008e0609 */
[C---:B------:R-:W-:Y:S02]  /*06b0*/  R2UR UR8, R16.reuse ;  /* 0x00000000100872ca */ /* 0x040fe400000e0000 */
[----:B------:R-:W-:Y:S02]  /*06c0*/  R2UR UR9, R17 ;  /* 0x00000000110972ca */ /* 0x000fe400000e0000 */
[----:B------:R-:W-:-:S02]  /*06d0*/  R2UR UR10, R16 ;  /* 0x00000000100a72ca */ /* 0x000fc400000e0000 */
[----:B------:R-:W-:Y:S02]  /*06e0*/  R2UR UR11, R17 ;  /* 0x00000000110b72ca */ /* 0x000fe400000e0000 */
[C---:B-1----:R-:W-:Y:S02]  /*06f0*/  LEA R6, P1, R7.reuse, UR4, 0x2 ;  /* 0x0000000407067c11 */ /* 0x042fe4000f8210ff */
[----:B------:R-:W-:Y:S02]  /*0700*/  R2UR UR4, R16 ;  /* 0x00000000100472ca */ /* 0x000fe400000e0000 */
[----:B------:R-:W-:Y:S02]  /*0710*/  LEA.HI.X R7, R7, UR5, R12, 0x2, P1 ;  /* 0x0000000507077c11 */ /* 0x000fe400088f140c */
[----:B------:R-:W-:-:S03]  /*0720*/  R2UR UR5, R17 ;  /* 0x00000000110572ca */ /* 0x000fc600000e0000 */
[----:B------:R-:W2:Y:S04]  /*0730*/  LDG.E R11, desc[UR6][R6.64] ;  /* 0x00000006060b7981 */ /* 0x000ea8000c1e1900 */
[----:B------:R-:W3:Y:S04]  /*0740*/  LDG.E R12, desc[UR8][R6.64+0x4] ;  /* 0x00000408060c7981 */ /* 0x000ee8000c1e1900 */
[----:B------:R-:W4:Y:S04]  /*0750*/  LDG.E R18, desc[UR10][R6.64+0xc] ;  /* 0x00000c0a06127981 */ /* 0x000f28000c1e1900 */
[----:B------:R-:W5:Y:S04]  /*0760*/  LDG.E R14, desc[UR4][R6.64+0x8] ;  /* 0x00000804060e7981 */ /* 0x000f68000c1e1900 */
[----:B------:R-:W4:Y:S04]  /*0770*/  LDG.E R20, desc[UR6][R6.64+0x10] ;  /* 0x0000100606147981 */ /* 0x000f28000c1e1900 */
[----:B------:R-:W4:Y:S04]  /*0780*/  LDG.E R22, desc[UR8][R6.64+0x14] ;  /* 0x0000140806167981 */ /* 0x000f28000c1e1900 */
[----:B------:R-:W4:Y:S04]  /*0790*/  LDG.E R24, desc[UR4][R6.64+0x18] ;  /* 0x0000180406187981 */ /* 0x000f28000c1e1900 */
[----:B------:R-:W4:Y:S01]  /*07a0*/  LDG.E R26, desc[UR10][R6.64+0x1c] ;  /* 0x00001c0a061a7981 */ /* 0x000f22000c1e1900 */
[----:B------:R-:W-:-:S05]  /*07b0*/  IADD3 R5, P1, PT, R5, 0x8, RZ ;  /* 0x0000000805057810 */ /* 0x000fca0007f3e0ff */
[----:B------:R-:W-:Y:S02]  /*07c0*/  IMAD.X R8, RZ, RZ, R8, P1 ;  /* 0x000000ffff087224 */ /* 0x000fe400008e0608 */
[----:B--2---:R-:W-:-:S04]  /*07d0*/  FADD R11, R0, R11 ;  /* 0x0000000b000b7221 */ /* 0x004fc80000000000 */
[----:B---3--:R-:W-:-:S04]  /*07e0*/  FADD R11, R11, R12 ;  /* 0x0000000c0b0b7221 */ /* 0x008fc80000000000 */
[----:B-----5:R-:W-:-:S04]  /*07f0*/  FADD R11, R11, R14 ;  /* 0x0000000e0b0b7221 */ /* 0x020fc80000000000 */
[----:B----4-:R-:W-:-:S04]  /*0800*/  FADD R11, R11, R18 ;  /* 0x000000120b0b7221 */ /* 0x010fc80000000000 */
[----:B------:R-:W-:-:S04]  /*0810*/  FADD R11, R11, R20 ;  /* 0x000000140b0b7221 */ /* 0x000fc80000000000 */
[----:B------:R-:W-:-:S04]  /*0820*/  FADD R11, R11, R22 ;  /* 0x000000160b0b7221 */ /* 0x000fc80000000000 */
[----:B------:R-:W-:-:S04]  /*0830*/  FADD R11, R11, R24 ;  /* 0x000000180b0b7221 */ /* 0x000fc80000000000 */
[----:B------:R-:W-:-:S07]  /*0840*/  FADD R0, R11, R26 ;  /* 0x0000001a0b007221 */ /* 0x000fce0000000000 */
.L_x_11:
[----:B------:R-:W-:Y:S04]  /*0850*/  BSSY.RECONVERGENT B0, `(.L_x_10) ;  /* 0x0000033000007945 */ /* 0x000fe80003800200 */
[----:B------:R-:W-:Y:S05]  /*0860*/  @!P0 BRA `(.L_x_12) ;  /* 0x0000000000c48947 */ /* 0x000fea0003800000 */
[----:B------:R-:W-:-:S04]  /*0870*/  ISETP.GE.U32.AND P0, PT, R13, 0x4, PT ;  /* 0x000000040d00780c */ /* 0x000fc80003f06070 */
[----:B------:R-:W-:-:S13]  /*0880*/  ISETP.GE.U32.AND.EX P0, PT, RZ, RZ, PT, P0 ;  /* 0x000000ffff00720c */ /* 0x000fda0003f06100 */
[----:B------:R-:W1:Y:S01]  /*0890*/  @P0 LDC.64 R6, c[0x0][0x380] ;  /* 0x0000e000ff060b82 */ /* 0x000e620000000a00 */
[----:B------:R-:W-:Y:S02]  /*08a0*/  @P0 IADD3 R10, P1, PT, R5, R10, RZ ;  /* 0x0000000a050a0210 */ /* 0x000fe40007f3e0ff */
[----:B0-----:R-:W-:Y:S02]  /*08b0*/  @P0 R2UR UR4, R16 ;  /* 0x00000000100402ca */ /* 0x001fe400000e0000 */
[C---:B------:R-:W-:Y:S01]  /*08c0*/  @P0 R2UR UR5, R17.reuse ;  /* 0x00000000110502ca */ /* 0x040fe200000e0000 */
[----:B------:R-:W-:Y:S01]  /*08d0*/  @P0 IMAD.X R9, R8, 0x1, R9, P1 ;  /* 0x0000000108090824 */ /* 0x000fe200008e0609 */
[C---:B------:R-:W-:Y:S02]  /*08e0*/  @P0 R2UR UR6, R16.reuse ;  /* 0x00000000100602ca */ /* 0x040fe400000e0000 */
[----:B------:R-:W-:Y:S02]  /*08f0*/  @P0 R2UR UR7, R17 ;  /* 0x00000000110702ca */ /* 0x000fe400000e0000 */
[----:B------:R-:W-:-:S02]  /*0900*/  @P0 R2UR UR8, R16 ;  /* 0x00000000100802ca */ /* 0x000fc400000e0000 */
[C---:B------:R-:W-:Y:S02]  /*0910*/  @P0 R2UR UR9, R17.reuse ;  /* 0x00000000110902ca */ /* 0x040fe400000e0000 */
[----:B------:R-:W-:Y:S02]  /*0920*/  @P0 R2UR UR10, R16 ;  /* 0x00000000100a02ca */ /* 0x000fe400000e0000 */
[----:B------:R-:W-:Y:S02]  /*0930*/  @P0 R2UR UR11, R17 ;  /* 0x00000000110b02ca */ /* 0x000fe400000e0000 */
[----:B-1----:R-:W-:-:S04]  /*0940*/  @P0 LEA R6, P1, R10, R6, 0x2 ;  /* 0x000000060a060211 */ /* 0x002fc800078210ff */
[----:B------:R-:W-:-:S05]  /*0950*/  @P0 LEA.HI.X R7, R10, R7, R9, 0x2, P1 ;  /* 0x000000070a070211 */ /* 0x000fca00008f1409 */
[----:B------:R-:W2:Y:S04]  /*0960*/  @P0 LDG.E R11, desc[UR4][R6.64] ;  /* 0x00000004060b0981 */ /* 0x000ea8000c1e1900 */
[----:B------:R-:W3:Y:S04]  /*0970*/  @P0 LDG.E R12, desc[UR6][R6.64+0x4] ;  /* 0x00000406060c0981 */ /* 0x000ee8000c1e1900 */
[----:B------:R-:W4:Y:S04]  /*0980*/  @P0 LDG.E R14, desc[UR8][R6.64+0x8] ;  /* 0x00000808060e0981 */ /* 0x000f28000c1e1900 */
[----:B------:R-:W5:Y:S01]  /*0990*/  @P0 LDG.E R18, desc[UR10][R6.64+0xc] ;  /* 0x00000c0a06120981 */ /* 0x000f62000c1e1900 */
[----:B------:R-:W-:Y:S01]  /*09a0*/  LOP3.LUT R9, R4, 0x3, RZ, 0xc0, !PT ;  /* 0x0000000304097812 */ /* 0x000fe200078ec0ff */
[----:B------:R-:W-:Y:S01]  /*09b0*/  IMAD.MOV.U32 R10, RZ, RZ, RZ ;  /* 0x000000ffff0a7224 */ /* 0x000fe200078e00ff */
[----:B------:R-:W-:-:S02]  /*09c0*/  @P0 IADD3 R5, P2, PT, R5, 0x4, RZ ;  /* 0x0000000405050810 */ /* 0x000fc40007f5e0ff */
[----:B------:R-:W-:-:S03]  /*09d0*/  ISETP.NE.U32.AND P1, PT, R9, RZ, PT ;  /* 0x000000ff0900720c */ /* 0x000fc60003f25070 */
[----:B------:R-:W-:Y:S01]  /*09e0*/  @P0 IMAD.X R8, RZ, RZ, R8, P2 ;  /* 0x000000ffff080224 */ /* 0x000fe200010e0608 */
[----:B------:R-:W-:Y:S01]  /*09f0*/  ISETP.NE.AND.EX P1, PT, R10, RZ, PT, P1 ;  /* 0x000000ff0a00720c */ /* 0x000fe20003f25310 */
[----:B--2---:R-:W-:-:S04]  /*0a00*/  @P0 FADD R11, R0, R11 ;  /* 0x0000000b000b0221 */ /* 0x004fc80000000000 */
[----:B---3--:R-:W-:-:S04]  /*0a10*/  @P0 FADD R11, R11, R12 ;  /* 0x0000000c0b0b0221 */ /* 0x008fc80000000000 */
[----:B----4-:R-:W-:-:S04]  /*0a20*/  @P0 FADD R11, R11, R14 ;  /* 0x0000000e0b0b0221 */ /* 0x010fc80000000000 */
[----:B-----5:R-:W-:Y:S01]  /*0a30*/  @P0 FADD R0, R11, R18 ;  /* 0x000000120b000221 */ /* 0x020fe20000000000 */
[----:B------:R-:W-:Y:S06]  /*0a40*/  @!P1 BRA `(.L_x_12) ;  /* 0x00000000004c9947 */ /* 0x000fec0003800000 */
[----:B------:R-:W0:Y:S01]  /*0a50*/  LDCU.64 UR4, c[0x0][0x380] ;  /* 0x00007000ff0477ac */ /* 0x000e220008000a00 */
[----:B------:R-:W-:-:S05]  /*0a60*/  IMAD.SHL.U32 R7, R5, 0x4, RZ ;  /* 0x0000000405077824 */ /* 0x000fca00078e00ff */
[----:B------:R-:W-:Y:S02]  /*0a70*/  LEA R4, P0, R2, R7, 0x10 ;  /* 0x0000000702047211 */ /* 0x000fe400078080ff */
[----:B------:R-:W-:-:S04]  /*0a80*/  SHF.L.U64.HI R7, R5, 0x2, R8 ;  /* 0x0000000205077819 */ /* 0x000fc80000010208 */
[----:B------:R-:W-:Y:S02]  /*0a90*/  LEA.HI.X R7, R2, R7, R3, 0x10, P0 ;  /* 0x0000000702077211 */ /* 0x000fe400000f8403 */
[----:B0-----:R-:W-:-:S04]  /*0aa0*/  IADD3 R4, P1, PT, R4, UR4, RZ ;  /* 0x0000000404047c10 */ /* 0x001fc8000ff3e0ff */
[----:B------:R-:W-:-:S09]  /*0ab0*/  IADD3.X R7, PT, PT, R7, UR5, RZ, P1, !PT ;  /* 0x0000000507077c10 */ /* 0x000fd20008ffe4ff */
.L_x_13:
[----:B------:R-:W-:Y:S01]  /*0ac0*/  R2UR UR4, R16 ;  /* 0x00000000100472ca */ /* 0x000fe200000e0000 */
[----:B------:R-:W-:Y:S01]  /*0ad0*/  IMAD.MOV.U32 R5, RZ, RZ, R7 ;  /* 0x000000ffff057224 */ /* 0x000fe200078e0007 */
[----:B------:R-:W-:-:S13]  /*0ae0*/  R2UR UR5, R17 ;  /* 0x00000000110572ca */ /* 0x000fda00000e0000 */
[----:B------:R0:W2:Y:S01]  /*0af0*/  LDG.E R5, desc[UR4][R4.64] ;  /* 0x0000000404057981 */ /* 0x0000a2000c1e1900 */
[----:B------:R-:W-:-:S04]  /*0b00*/  IADD3 R9, P0, PT, R9, -0x1, RZ ;  /* 0xffffffff09097810 */ /* 0x000fc80007f1e0ff */
[----:B------:R-:W-:Y:S02]  /*0b10*/  IADD3.X R10, PT, PT, R10, -0x1, RZ, P0, !PT ;  /* 0xffffffff0a0a7810 */ /* 0x000fe400007fe4ff */
[----:B------:R-:W-:Y:S02]  /*0b20*/  ISETP.NE.U32.AND P0, PT, R9, RZ, PT ;  /* 0x000000ff0900720c */ /* 0x000fe40003f05070 */
[----:B0-----:R-:W-:Y:S02]  /*0b30*/  IADD3 R4, P1, PT, R4, 0x4, RZ ;  /* 0x0000000404047810 */ /* 0x001fe40007f3e0ff */
[----:B------:R-:W-:-:S03]  /*0b40*/  ISETP.NE.AND.EX P0, PT, R10, RZ, PT, P0 ;  /* 0x000000ff0a00720c */ /* 0x000fc60003f05300 */
[----:B------:R-:W-:Y:S02]  /*0b50*/  IMAD.X R7, RZ, RZ, R7, P1 ;  /* 0x000000ffff077224 */ /* 0x000fe400008e0607 */
[----:B--2---:R-:W-:-:S08]  /*0b60*/  FADD R0, R5, R0 ;  /* 0x0000000005007221 */ /* 0x004fd00000000000 */
[----:B------:R-:W-:Y:S05]  /*0b70*/  @P0 BRA `(.L_x_13) ;  /* 0xfffffffc00d00947 */ /* 0x000fea000383ffff */
.L_x_12:
[----:B------:R-:W-:Y:S05]  /*0b80*/  BSYNC.RECONVERGENT B0 ;  /* 0x0000000000007941 */ /* 0x000fea0003800200 */
.L_x_10:
[----:B------:R-:W1:Y:S01]  /*0b90*/  LDCU.64 UR4, c[0x0][0x388] ;  /* 0x00007100ff0477ac */ /* 0x000e620008000a00 */
[----:B0-----:R-:W-:Y:S02]  /*0ba0*/  R2UR UR6, R16 ;  /* 0x00000000100672ca */ /* 0x001fe400000e0000 */
[----:B------:R-:W-:Y:S02]  /*0bb0*/  R2UR UR7, R17 ;  /* 0x00000000110772ca */ /* 0x000fe400000e0000 */
[----:B-1----:R-:W-:-:S04]  /*0bc0*/  LEA R4, P0, R2, UR4, 0x2 ;  /* 0x0000000402047c11 */ /* 0x002fc8000f8010ff */
[----:B------:R-:W-:-:S07]  /*0bd0*/  LEA.HI.X R5, R2, UR5, R3, 0x2, P0 ;  /* 0x0000000502057c11 */ /* 0x000fce00080f1403 */
[----:B------:R-:W-:Y:S01]  /*0be0*/  STG.E desc[UR6][R4.64], R0 ;  /* 0x0000000004007986 */ /* 0x000fe2000c101906 */
[----:B------:R-:W-:Y:S05]  /*0bf0*/  EXIT ;  /* 0x000000000000794d */ /* 0x000fea0003800000 */
.L_x_14:
        /* <DEDUP_REMOVED lines=16> */
.L_x_16:


//--------------------- .nv.global.init           --------------------------
	.section	.nv.global.init,"aw",@progbits
.nv.global.init:
	.type		$str,@object
	.size		$str,(.L_0 - $str)
$str:
        /*0000*/ 	.byte	0x69, 0x64, 0x78, 0x3a, 0x20, 0x25, 0x64, 0x2c, 0x69, 0x64, 0x79, 0x3a, 0x20, 0x25, 0x64, 0x0a
        /*0010*/ 	.byte	0x00
.L_0:


//--------------------- .nv.shared.reserved.0     --------------------------
	.section	.nv.shared.reserved.0,"aw",@nobits
	.weak		__nv_reservedSMEM_offset_0_alias
	.size		__nv_reservedSMEM_offset_0_alias, 0, 64
	.other		__nv_reservedSMEM_offset_0_alias,@"STO_CUDA_RESERVED_SHARED STV_DEFAULT"
__nv_reservedSMEM_offset_0_alias:
	.zero		0
	.zero		64


//--------------------- .nv.constant0._Z11column_sumsPKfPfm --------------------------
	.section	.nv.constant0._Z11column_sumsPKfPfm,"a",@progbits
	.sectionflags	@""
	.align	4
.nv.constant0._Z11column_sumsPKfPfm:
	.zero		920


//--------------------- .nv.constant0._Z8row_sumsPKfPfm --------------------------
	.section	.nv.constant0._Z8row_sumsPKfPfm,"a",@progbits
	.sectionflags	@""
	.align	4
.nv.constant0._Z8row_sumsPKfPfm:
	.zero		920


//--------------------- SYMBOLS --------------------------

	.type		.nv.reservedSmem.offset0,@object
	.size		.nv.reservedSmem.offset0,0x4
	.type		vprintf,@function
